	.target	sm_100a

	.elftype	@"ET_EXEC"


//--------------------- .note.nv.tkinfo           --------------------------
	.section	.note.nv.tkinfo,"",@"SHT_NOTE"
	.sectionflags	@"SHF_NOTE_NV_TKINFO"
	.tkinfo
        /*0018*/ 	.word	0x00000002
        /*0030*/ 	.string	""
        /*0030*/ 	.string	"ptxas"
        /*0030*/ 	.string	"Cuda compilation tools, release 13.0, V13.0.88"
        /*0030*/ 	.string	"Build cuda_13.0.r13.0/compiler.36424714_0"
        /*0030*/ 	.string	"-arch sm_100a -m 64 "



//--------------------- .note.nv.cuinfo           --------------------------
	.section	.note.nv.cuinfo,"",@"SHT_NOTE"
	.sectionflags	@"SHF_NOTE_NV_CUINFO"
        /*0018*/ 	.short	0x0002
        /*001a*/ 	.short	0x0064
        /*001c*/ 	.short	0x0082
	.zero		2


//--------------------- .nv.info                  --------------------------
	.section	.nv.info,"",@"SHT_CUDA_INFO"
	.align	4


	//----- nvinfo : EIATTR_REGCOUNT
	.align		4
        /*0000*/ 	.byte	0x04, 0x2f
        /*0002*/ 	.short	(.L_19 - .L_18)
	.align		4
.L_18:
        /*0004*/ 	.word	index@(_ZN7cutlass13device_kernelINS_4gemm6kernel13GemmUniversalIN4cute5tupleIJiiiiEEENS1_10collective13CollectiveMmaINS1_35MainloopSm100TmaUmmaWarpSpecializedILi54ELi2ELi4ENS5_IJNS4_1CILi1EEENSA_ILi2EEESB_EEEEENS5_IJNSA_ILi64EEESF_NSA_ILi32EEEEEENS_12float_e5m2_tENS5_IJlSB_lEEESI_SJ_NS4_8TiledMMAINS4_8MMA_AtomIJNS4_10MMA_TraitsINS4_19SM100_MMA_F8F6F4_SSEJSI_SI_fSF_SF_NS4_17integral_constantINS4_4UMMA5MajorELSQ_0EEESR_NSO_INSP_7ScaleInELSS_0EEEST_EEEEEENS4_6LayoutINS5_IJSB_SB_SB_EEENS5_IJNSA_ILi0EEESY_SY_EEEEENS5_IJNS4_10UnderscoreES11_S11_EEEEENS4_23SM90_TMA_LOAD_MULTICASTENS4_14ComposedLayoutINS4_7SwizzleILi1ELi4ELi3EEENS4_18smem_ptr_flag_bitsILi8EEENSW_INS5_IJNSA_ILi8EEESG_EEENS5_IJSG_SB_EEEEEEEvNS4_8identityENS4_13SM90_TMA_LOADES1E_vS1F_EENS_8epilogue10collective18CollectiveEpilogueINS1I_23Sm100TmaWarpSpecializedILi1ELi1ELi32ELb0ELb0EEEJSH_NS5_IJNSW_ISF_SB_EES1N_EEESI_SJ_SI_SJ_NS1I_6fusion15FusionCallbacksIS1M_NS1P_17LinearCombinationISI_fSI_fLNS_15FloatRoundStyleE2EEESH_S1O_JEEENS4_5SM1004TMEM4LOAD26SM100_TMEM_LOAD_16dp32b32xES1G_NS15_INS16_ILi2ELi4ELi3EEES19_NSW_INS5_IJS1A_SF_EEENS5_IJSF_SB_EEEEEEENS4_39AutoVectorizingCopyWithAssumedAlignmentILi128EEENS4_14SM90_TMA_STOREES23_S25_S25_EEEvvEEEEvNT_6ParamsE)
        /*0008*/ 	.word	0x00000059


	//----- nvinfo : EIATTR_FRAME_SIZE
	.align		4
.L_19:
        /*000c*/ 	.byte	0x04, 0x11
        /*000e*/ 	.short	(.L_21 - .L_20)
	.align		4
.L_20:
        /*0010*/ 	.word	index@($__internal_2_$__cuda_sm10x_tcgen05_guardrail_trap_unallocated_columns_being_dealloced)
        /*0014*/ 	.word	0x00000000


	//----- nvinfo : EIATTR_FRAME_SIZE
	.align		4
.L_21:
        /*0018*/ 	.byte	0x04, 0x11
        /*001a*/ 	.short	(.L_23 - .L_22)
	.align		4
.L_22:
        /*001c*/ 	.word	index@($__internal_1_$__cuda_sm10x_tcgen05_guardrail_trap_phase_invalid_during_alloc)
        /*0020*/ 	.word	0x00000000


	//----- nvinfo : EIATTR_FRAME_SIZE
	.align		4
.L_23:
        /*0024*/ 	.byte	0x04, 0x11
        /*0026*/ 	.short	(.L_25 - .L_24)
	.align		4
.L_24:
        /*0028*/ 	.word	index@($__internal_0_$__cuda_sm10x_tcgen05_guardrail_trap_col_being_dealloced_not_returned_by_alloc)
        /*002c*/ 	.word	0x00000000


	//----- nvinfo : EIATTR_FRAME_SIZE
	.align		4
.L_25:
        /*0030*/ 	.byte	0x04, 0x11
        /*0032*/ 	.short	(.L_27 - .L_26)
	.align		4
.L_26:
        /*0034*/ 	.word	index@(_ZN7cutlass13device_kernelINS_4gemm6kernel13GemmUniversalIN4cute5tupleIJiiiiEEENS1_10collective13CollectiveMmaINS1_35MainloopSm100TmaUmmaWarpSpecializedILi54ELi2ELi4ENS5_IJNS4_1CILi1EEENSA_ILi2EEESB_EEEEENS5_IJNSA_ILi64EEESF_NSA_ILi32EEEEEENS_12float_e5m2_tENS5_IJlSB_lEEESI_SJ_NS4_8TiledMMAINS4_8MMA_AtomIJNS4_10MMA_TraitsINS4_19SM100_MMA_F8F6F4_SSEJSI_SI_fSF_SF_NS4_17integral_constantINS4_4UMMA5MajorELSQ_0EEESR_NSO_INSP_7ScaleInELSS_0EEEST_EEEEEENS4_6LayoutINS5_IJSB_SB_SB_EEENS5_IJNSA_ILi0EEESY_SY_EEEEENS5_IJNS4_10UnderscoreES11_S11_EEEEENS4_23SM90_TMA_LOAD_MULTICASTENS4_14ComposedLayoutINS4_7SwizzleILi1ELi4ELi3EEENS4_18smem_ptr_flag_bitsILi8EEENSW_INS5_IJNSA_ILi8EEESG_EEENS5_IJSG_SB_EEEEEEEvNS4_8identityENS4_13SM90_TMA_LOADES1E_vS1F_EENS_8epilogue10collective18CollectiveEpilogueINS1I_23Sm100TmaWarpSpecializedILi1ELi1ELi32ELb0ELb0EEEJSH_NS5_IJNSW_ISF_SB_EES1N_EEESI_SJ_SI_SJ_NS1I_6fusion15FusionCallbacksIS1M_NS1P_17LinearCombinationISI_fSI_fLNS_15FloatRoundStyleE2EEESH_S1O_JEEENS4_5SM1004TMEM4LOAD26SM100_TMEM_LOAD_16dp32b32xES1G_NS15_INS16_ILi2ELi4ELi3EEES19_NSW_INS5_IJS1A_SF_EEENS5_IJSF_SB_EEEEEEENS4_39AutoVectorizingCopyWithAssumedAlignmentILi128EEENS4_14SM90_TMA_STOREES23_S25_S25_EEEvvEEEEvNT_6ParamsE)
        /*0038*/ 	.word	0x00000000


	//----- nvinfo : EIATTR_MIN_STACK_SIZE
	.align		4
.L_27:
        /*003c*/ 	.byte	0x04, 0x12
        /*003e*/ 	.short	(.L_29 - .L_28)
	.align		4
.L_28:
        /*0040*/ 	.word	index@(_ZN7cutlass13device_kernelINS_4gemm6kernel13GemmUniversalIN4cute5tupleIJiiiiEEENS1_10collective13CollectiveMmaINS1_35MainloopSm100TmaUmmaWarpSpecializedILi54ELi2ELi4ENS5_IJNS4_1CILi1EEENSA_ILi2EEESB_EEEEENS5_IJNSA_ILi64EEESF_NSA_ILi32EEEEEENS_12float_e5m2_tENS5_IJlSB_lEEESI_SJ_NS4_8TiledMMAINS4_8MMA_AtomIJNS4_10MMA_TraitsINS4_19SM100_MMA_F8F6F4_SSEJSI_SI_fSF_SF_NS4_17integral_constantINS4_4UMMA5MajorELSQ_0EEESR_NSO_INSP_7ScaleInELSS_0EEEST_EEEEEENS4_6LayoutINS5_IJSB_SB_SB_EEENS5_IJNSA_ILi0EEESY_SY_EEEEENS5_IJNS4_10UnderscoreES11_S11_EEEEENS4_23SM90_TMA_LOAD_MULTICASTENS4_14ComposedLayoutINS4_7SwizzleILi1ELi4ELi3EEENS4_18smem_ptr_flag_bitsILi8EEENSW_INS5_IJNSA_ILi8EEESG_EEENS5_IJSG_SB_EEEEEEEvNS4_8identityENS4_13SM90_TMA_LOADES1E_vS1F_EENS_8epilogue10collective18CollectiveEpilogueINS1I_23Sm100TmaWarpSpecializedILi1ELi1ELi32ELb0ELb0EEEJSH_NS5_IJNSW_ISF_SB_EES1N_EEESI_SJ_SI_SJ_NS1I_6fusion15FusionCallbacksIS1M_NS1P_17LinearCombinationISI_fSI_fLNS_15FloatRoundStyleE2EEESH_S1O_JEEENS4_5SM1004TMEM4LOAD26SM100_TMEM_LOAD_16dp32b32xES1G_NS15_INS16_ILi2ELi4ELi3EEES19_NSW_INS5_IJS1A_SF_EEENS5_IJSF_SB_EEEEEEENS4_39AutoVectorizingCopyWithAssumedAlignmentILi128EEENS4_14SM90_TMA_STOREES23_S25_S25_EEEvvEEEEvNT_6ParamsE)
        /*0044*/ 	.word	0x00000000
.L_29:


//--------------------- .nv.compat                --------------------------
	.section	.nv.compat,"",@"SHT_CUDA_COMPAT_INFO"
	.align	4
        /*0000*/ 	.byte	0x02, 0x09, 0x01, 0x00, 0x02, 0x02, 0x02, 0x00, 0x02, 0x05, 0x05, 0x00, 0x03, 0x07, 0x01, 0x01
        /*0010*/ 	.byte	0x02, 0x03, 0x01, 0x00, 0x02, 0x06, 0x01, 0x00, 0x04, 0x0b, 0x08, 0x00, 0x09, 0x00, 0x00, 0x00
        /*0020*/ 	.byte	0x00, 0x00, 0x00, 0x00


//--------------------- .nv.info._ZN7cutlass13device_kernelINS_4gemm6kernel13GemmUniversalIN4cute5tupleIJiiiiEEENS1_10collective13CollectiveMmaINS1_35MainloopSm100TmaUmmaWarpSpecializedILi54ELi2ELi4ENS5_IJNS4_1CILi1EEENSA_ILi2EEESB_EEEEENS5_IJNSA_ILi64EEESF_NSA_ILi32EEEEEENS_12float_e5m2_tENS5_IJlSB_lEEESI_SJ_NS4_8TiledMMAINS4_8MMA_AtomIJNS4_10MMA_TraitsINS4_19SM100_MMA_F8F6F4_SSEJSI_SI_fSF_SF_NS4_17integral_constantINS4_4UMMA5MajorELSQ_0EEESR_NSO_INSP_7ScaleInELSS_0EEEST_EEEEEENS4_6LayoutINS5_IJSB_SB_SB_EEENS5_IJNSA_ILi0EEESY_SY_EEEEENS5_IJNS4_10UnderscoreES11_S11_EEEEENS4_23SM90_TMA_LOAD_MULTICASTENS4_14ComposedLayoutINS4_7SwizzleILi1ELi4ELi3EEENS4_18smem_ptr_flag_bitsILi8EEENSW_INS5_IJNSA_ILi8EEESG_EEENS5_IJSG_SB_EEEEEEEvNS4_8identityENS4_13SM90_TMA_LOADES1E_vS1F_EENS_8epilogue10collective18CollectiveEpilogueINS1I_23Sm100TmaWarpSpecializedILi1ELi1ELi32ELb0ELb0EEEJSH_NS5_IJNSW_ISF_SB_EES1N_EEESI_SJ_SI_SJ_NS1I_6fusion15FusionCallbacksIS1M_NS1P_17LinearCombinationISI_fSI_fLNS_15FloatRoundStyleE2EEESH_S1O_JEEENS4_5SM1004TMEM4LOAD26SM100_TMEM_LOAD_16dp32b32xES1G_NS15_INS16_ILi2ELi4ELi3EEES19_NSW_INS5_IJS1A_SF_EEENS5_IJSF_SB_EEEEEEENS4_39AutoVectorizingCopyWithAssumedAlignmentILi128EEENS4_14SM90_TMA_STOREES23_S25_S25_EEEvvEEEEvNT_6ParamsE --------------------------
	.section	.nv.info._ZN7cutlass13device_kernelINS_4gemm6kernel13GemmUniversalIN4cute5tupleIJiiiiEEENS1_10collective13CollectiveMmaINS1_35MainloopSm100TmaUmmaWarpSpecializedILi54ELi2ELi4ENS5_IJNS4_1CILi1EEENSA_ILi2EEESB_EEEEENS5_IJNSA_ILi64EEESF_NSA_ILi32EEEEEENS_12float_e5m2_tENS5_IJlSB_lEEESI_SJ_NS4_8TiledMMAINS4_8MMA_AtomIJNS4_10MMA_TraitsINS4_19SM100_MMA_F8F6F4_SSEJSI_SI_fSF_SF_NS4_17integral_constantINS4_4UMMA5MajorELSQ_0EEESR_NSO_INSP_7ScaleInELSS_0EEEST_EEEEEENS4_6LayoutINS5_IJSB_SB_SB_EEENS5_IJNSA_ILi0EEESY_SY_EEEEENS5_IJNS4_10UnderscoreES11_S11_EEEEENS4_23SM90_TMA_LOAD_MULTICASTENS4_14ComposedLayoutINS4_7SwizzleILi1ELi4ELi3EEENS4_18smem_ptr_flag_bitsILi8EEENSW_INS5_IJNSA_ILi8EEESG_EEENS5_IJSG_SB_EEEEEEEvNS4_8identityENS4_13SM90_TMA_LOADES1E_vS1F_EENS_8epilogue10collective18CollectiveEpilogueINS1I_23Sm100TmaWarpSpecializedILi1ELi1ELi32ELb0ELb0EEEJSH_NS5_IJNSW_ISF_SB_EES1N_EEESI_SJ_SI_SJ_NS1I_6fusion15FusionCallbacksIS1M_NS1P_17LinearCombinationISI_fSI_fLNS_15FloatRoundStyleE2EEESH_S1O_JEEENS4_5SM1004TMEM4LOAD26SM100_TMEM_LOAD_16dp32b32xES1G_NS15_INS16_ILi2ELi4ELi3EEES19_NSW_INS5_IJS1A_SF_EEENS5_IJSF_SB_EEEEEEENS4_39AutoVectorizingCopyWithAssumedAlignmentILi128EEENS4_14SM90_TMA_STOREES23_S25_S25_EEEvvEEEEvNT_6ParamsE,"",@"SHT_CUDA_INFO"
	.sectionflags	@""
	.align	4


	//----- nvinfo : EIATTR_CUDA_API_VERSION
	.align		4
        /*0000*/ 	.byte	0x04, 0x37
        /*0002*/ 	.short	(.L_31 - .L_30)
.L_30:
        /*0004*/ 	.word	0x00000082


	//----- nvinfo : EIATTR_KPARAM_INFO
	.align		4
.L_31:
        /*0008*/ 	.byte	0x04, 0x17
        /*000a*/ 	.short	(.L_33 - .L_32)
.L_32:
        /*000c*/ 	.word	0x00000000
        /*0010*/ 	.short	0x0000
        /*0012*/ 	.short	0x0000
        /*0014*/ 	.byte	0x00, 0xf0, 0x01, 0x20


	//----- nvinfo : EIATTR_AT_ENTRY_FRAGMENTS
	.align		4
.L_33:
        /*0018*/ 	.byte	0x04, 0x4f
        /*001a*/ 	.short	(.L_35 - .L_34)


	//   ....[0]....
.L_34:
        /*001c*/ 	.word	0x00000006


	//----- nvinfo : EIATTR_RESERVED_SMEM_USED
	.align		4
.L_35:
        /*0020*/ 	.byte	0x01, 0x41
	.zero		2


	//----- nvinfo : EIATTR_SPARSE_MMA_MASK
	.align		4
        /*0024*/ 	.byte	0x03, 0x50
        /*0026*/ 	.short	0x0000


	//----- nvinfo : EIATTR_TCGEN05_1CTA_USED
	.align		4
        /*0028*/ 	.byte	0x01, 0x51
	.zero		2


	//----- nvinfo : EIATTR_MAXREG_COUNT
	.align		4
        /*002c*/ 	.byte	0x03, 0x1b
        /*002e*/ 	.short	0x00ff


	//----- nvinfo : EIATTR_NUM_BARRIERS
	.align		4
        /*0030*/ 	.byte	0x02, 0x4c
        /*0032*/ 	.byte	0x07
	.zero		1


	//----- nvinfo : EIATTR_EXTERNS
	.align		4
        /*0034*/ 	.byte	0x04, 0x0f
        /*0036*/ 	.short	(.L_37 - .L_36)


	//   ....[0]....
	.align		4
.L_36:
        /*0038*/ 	.word	index@(__assertfail)


	//----- nvinfo : EIATTR_MERCURY_ISA_VERSION
	.align		4
.L_37:
        /*003c*/ 	.byte	0x03, 0x5f
        /*003e*/ 	.short	0x0101


	//----- nvinfo : EIATTR_INT_WARP_WIDE_INSTR_OFFSETS
	.align		4
        /*0040*/ 	.byte	0x04, 0x31
        /*0042*/ 	.short	(.L_39 - .L_38)


	//   ....[0]....
.L_38:
        /*0044*/ 	.word	0x00005d70


	//   ....[1]....
        /*0048*/ 	.word	0x00005da0


	//   ....[2]....
        /*004c*/ 	.word	0x00005dc0


	//   ....[3]....
        /*0050*/ 	.word	0x000068f0


	//   ....[4]....
        /*0054*/ 	.word	0x000069a0


	//----- nvinfo : EIATTR_COOP_GROUP_MASK_REGIDS
	.align		4
.L_39:
        /*0058*/ 	.byte	0x04, 0x29
        /*005a*/ 	.short	(.L_41 - .L_40)


	//   ....[0]....
.L_40:
        /*005c*/ 	.word	0xffffffff


	//   ....[1]....
        /*0060*/ 	.word	0xffffffff


	//   ....[2]....
        /*0064*/ 	.word	0xffffffff


	//   ....[3]....
        /*0068*/ 	.word	0xffffffff


	//   ....[4]....
        /*006c*/ 	.word	0xffffffff


	//   ....[5]....
        /*0070*/ 	.word	0xffffffff


	//   ....[6]....
        /*0074*/ 	.word	0xffffffff


	//   ....[7]....
        /*0078*/ 	.word	0xffffffff


	//   ....[8]....
        /*007c*/ 	.word	0xffffffff


	//   ....[9]....
        /*0080*/ 	.word	0xffffffff


	//   ....[10]....
        /*0084*/ 	.word	0xffffffff


	//   ....[11]....
        /*0088*/ 	.word	0xffffffff


	//   ....[12]....
        /*008c*/ 	.word	0xffffffff


	//   ....[13]....
        /*0090*/ 	.word	0xffffffff


	//----- nvinfo : EIATTR_COOP_GROUP_INSTR_OFFSETS
	.align		4
.L_41:
        /*0094*/ 	.byte	0x04, 0x28
        /*0096*/ 	.short	(.L_43 - .L_42)


	//   ....[0]....
.L_42:
        /*0098*/ 	.word	0x00000080


	//   ....[1]....
        /*009c*/ 	.word	0x000004e0


	//   ....[2]....
        /*00a0*/ 	.word	0x00000d00


	//   ....[3]....
        /*00a4*/ 	.word	0x00000e40


	//   ....[4]....
        /*00a8*/ 	.word	0x00000f40


	//   ....[5]....
        /*00ac*/ 	.word	0x000010b0


	//   ....[6]....
        /*00b0*/ 	.word	0x00001250


	//   ....[7]....
        /*00b4*/ 	.word	0x00001400


	//   ....[8]....
        /*00b8*/ 	.word	0x000025f0


	//   ....[9]....
        /*00bc*/ 	.word	0x000050b0


	//   ....[10]....
        /*00c0*/ 	.word	0x000052c0


	//   ....[11]....
        /*00c4*/ 	.word	0x000052f0


	//   ....[12]....
        /*00c8*/ 	.word	0x00005c50


	//   ....[13]....
        /*00cc*/ 	.word	0x00005e80


	//----- nvinfo : EIATTR_VRC_CTA_INIT_COUNT
	.align		4
.L_43:
        /*00d0*/ 	.byte	0x02, 0x4a
        /*00d2*/ 	.byte	0x80
	.zero		1


	//----- nvinfo : EIATTR_SYSCALL_OFFSETS
	.align		4
        /*00d4*/ 	.byte	0x04, 0x46
        /*00d6*/ 	.short	(.L_45 - .L_44)


	//   ....[0]....
.L_44:
        /*00d8*/ 	.word	0x00007510


	//   ....[1]....
        /*00dc*/ 	.word	0x00007650


	//   ....[2]....
        /*00e0*/ 	.word	0x00007dd0


	//----- nvinfo : EIATTR_MBARRIER_INSTR_OFFSETS
	.align		4
.L_45:
        /*00e4*/ 	.byte	0x04, 0x39
        /*00e6*/ 	.short	(.L_47 - .L_46)


	//   ....[0]....
.L_46:
        /*00e8*/ 	.word	0x00000620
        /*00ec*/ 	.word	0x000000ff
        /*00f0*/ 	.word	0x00000000
        /*00f4*/ 	.short	0x0100
        /*00f6*/ 	.byte	0x04
	.zero		1


	//   ....[1]....
        /*00f8*/ 	.word	0x00000630
        /*00fc*/ 	.word	0x000000ff
        /*0100*/ 	.word	0x000001b0
        /*0104*/ 	.short	0x0100
        /*0106*/ 	.byte	0x04
	.zero		1


	//   ....[2]....
        /*0108*/ 	.word	0x00000640
        /*010c*/ 	.word	0x000000ff
        /*0110*/ 	.word	0x00000008
        /*0114*/ 	.short	0x0100
        /*0116*/ 	.byte	0x04
	.zero		1


	//   ....[3]....
        /*0118*/ 	.word	0x00000650
        /*011c*/ 	.word	0x000000ff
        /*0120*/ 	.word	0x000001b8
        /*0124*/ 	.short	0x0100
        /*0126*/ 	.byte	0x04
	.zero		1


	//   ....[4]....
        /*0128*/ 	.word	0x00000660
        /*012c*/ 	.word	0x000000ff
        /*0130*/ 	.word	0x00000010
        /*0134*/ 	.short	0x0100
        /*0136*/ 	.byte	0x04
	.zero		1


	//   ....[5]....
        /*0138*/ 	.word	0x00000670
        /*013c*/ 	.word	0x000000ff
        /*0140*/ 	.word	0x000001c0
        /*0144*/ 	.short	0x0100
        /*0146*/ 	.byte	0x04
	.zero		1


	//   ....[6]....
        /*0148*/ 	.word	0x00000680
        /*014c*/ 	.word	0x000000ff
        /*0150*/ 	.word	0x00000018
        /*0154*/ 	.short	0x0100
        /*0156*/ 	.byte	0x04
	.zero		1


	//   ....[7]....
        /*0158*/ 	.word	0x00000690
        /*015c*/ 	.word	0x000000ff
        /*0160*/ 	.word	0x000001c8
        /*0164*/ 	.short	0x0100
        /*0166*/ 	.byte	0x04
	.zero		1


	//   ....[8]....
        /*0168*/ 	.word	0x000006a0
        /*016c*/ 	.word	0x000000ff
        /*0170*/ 	.word	0x00000020
        /*0174*/ 	.short	0x0100
        /*0176*/ 	.byte	0x04
	.zero		1


	//   ....[9]....
        /*0178*/ 	.word	0x000006b0
        /*017c*/ 	.word	0x000000ff
        /*0180*/ 	.word	0x000001d0
        /*0184*/ 	.short	0x0100
        /*0186*/ 	.byte	0x04
	.zero		1


	//   ....[10]....
        /*0188*/ 	.word	0x000006c0
        /*018c*/ 	.word	0x000000ff
        /*0190*/ 	.word	0x00000028
        /*0194*/ 	.short	0x0100
        /*0196*/ 	.byte	0x04
	.zero		1


	//   ....[11]....
        /*0198*/ 	.word	0x000006d0
        /*019c*/ 	.word	0x000000ff
        /*01a0*/ 	.word	0x000001d8
        /*01a4*/ 	.short	0x0100
        /*01a6*/ 	.byte	0x04
	.zero		1


	//   ....[12]....
        /*01a8*/ 	.word	0x000006e0
        /*01ac*/ 	.word	0x000000ff
        /*01b0*/ 	.word	0x00000030
        /*01b4*/ 	.short	0x0100
        /*01b6*/ 	.byte	0x04
	.zero		1


	//   ....[13]....
        /*01b8*/ 	.word	0x000006f0
        /*01bc*/ 	.word	0x000000ff
        /*01c0*/ 	.word	0x000001e0
        /*01c4*/ 	.short	0x0100
        /*01c6*/ 	.byte	0x04
	.zero		1


	//   ....[14]....
        /*01c8*/ 	.word	0x00000700
        /*01cc*/ 	.word	0x000000ff
        /*01d0*/ 	.word	0x00000038
        /*01d4*/ 	.short	0x0100
        /*01d6*/ 	.byte	0x04
	.zero		1


	//   ....[15]....
        /*01d8*/ 	.word	0x00000710
        /*01dc*/ 	.word	0x000000ff
        /*01e0*/ 	.word	0x000001e8
        /*01e4*/ 	.short	0x0100
        /*01e6*/ 	.byte	0x04
	.zero		1


	//   ....[16]....
        /*01e8*/ 	.word	0x00000720
        /*01ec*/ 	.word	0x000000ff
        /*01f0*/ 	.word	0x00000040
        /*01f4*/ 	.short	0x0100
        /*01f6*/ 	.byte	0x04
	.zero		1


	//   ....[17]....
        /*01f8*/ 	.word	0x00000730
        /*01fc*/ 	.word	0x000000ff
        /*0200*/ 	.word	0x000001f0
        /*0204*/ 	.short	0x0100
        /*0206*/ 	.byte	0x04
	.zero		1


	//   ....[18]....
        /*0208*/ 	.word	0x00000740
        /*020c*/ 	.word	0x000000ff
        /*0210*/ 	.word	0x00000048
        /*0214*/ 	.short	0x0100
        /*0216*/ 	.byte	0x04
	.zero		1


	//   ....[19]....
        /*0218*/ 	.word	0x00000750
        /*021c*/ 	.word	0x000000ff
        /*0220*/ 	.word	0x000001f8
        /*0224*/ 	.short	0x0100
        /*0226*/ 	.byte	0x04
	.zero		1


	//   ....[20]....
        /*0228*/ 	.word	0x00000760
        /*022c*/ 	.word	0x000000ff
        /*0230*/ 	.word	0x00000050
        /*0234*/ 	.short	0x0100
        /*0236*/ 	.byte	0x04
	.zero		1


	//   ....[21]....
        /*0238*/ 	.word	0x00000770
        /*023c*/ 	.word	0x000000ff
        /*0240*/ 	.word	0x00000200
        /*0244*/ 	.short	0x0100
        /*0246*/ 	.byte	0x04
	.zero		1


	//   ....[22]....
        /*0248*/ 	.word	0x00000780
        /*024c*/ 	.word	0x000000ff
        /*0250*/ 	.word	0x00000058
        /*0254*/ 	.short	0x0100
        /*0256*/ 	.byte	0x04
	.zero		1


	//   ....[23]....
        /*0258*/ 	.word	0x00000790
        /*025c*/ 	.word	0x000000ff
        /*0260*/ 	.word	0x00000208
        /*0264*/ 	.short	0x0100
        /*0266*/ 	.byte	0x04
	.zero		1


	//   ....[24]....
        /*0268*/ 	.word	0x000007a0
        /*026c*/ 	.word	0x000000ff
        /*0270*/ 	.word	0x00000060
        /*0274*/ 	.short	0x0100
        /*0276*/ 	.byte	0x04
	.zero		1


	//   ....[25]....
        /*0278*/ 	.word	0x000007b0
        /*027c*/ 	.word	0x000000ff
        /*0280*/ 	.word	0x00000210
        /*0284*/ 	.short	0x0100
        /*0286*/ 	.byte	0x04
	.zero		1


	//   ....[26]....
        /*0288*/ 	.word	0x000007c0
        /*028c*/ 	.word	0x000000ff
        /*0290*/ 	.word	0x00000068
        /*0294*/ 	.short	0x0100
        /*0296*/ 	.byte	0x04
	.zero		1


	//   ....[27]....
        /*0298*/ 	.word	0x000007d0
        /*029c*/ 	.word	0x000000ff
        /*02a0*/ 	.word	0x00000218
        /*02a4*/ 	.short	0x0100
        /*02a6*/ 	.byte	0x04
	.zero		1


	//   ....[28]....
        /*02a8*/ 	.word	0x000007e0
        /*02ac*/ 	.word	0x000000ff
        /*02b0*/ 	.word	0x00000070
        /*02b4*/ 	.short	0x0100
        /*02b6*/ 	.byte	0x04
	.zero		1


	//   ....[29]....
        /*02b8*/ 	.word	0x000007f0
        /*02bc*/ 	.word	0x000000ff
        /*02c0*/ 	.word	0x00000220
        /*02c4*/ 	.short	0x0100
        /*02c6*/ 	.byte	0x04
	.zero		1


	//   ....[30]....
        /*02c8*/ 	.word	0x00000800
        /*02cc*/ 	.word	0x000000ff
        /*02d0*/ 	.word	0x00000078
        /*02d4*/ 	.short	0x0100
        /*02d6*/ 	.byte	0x04
	.zero		1


	//   ....[31]....
        /*02d8*/ 	.word	0x00000810
        /*02dc*/ 	.word	0x000000ff
        /*02e0*/ 	.word	0x00000228
        /*02e4*/ 	.short	0x0100
        /*02e6*/ 	.byte	0x04
	.zero		1


	//   ....[32]....
        /*02e8*/ 	.word	0x00000820
        /*02ec*/ 	.word	0x000000ff
        /*02f0*/ 	.word	0x00000080
        /*02f4*/ 	.short	0x0100
        /*02f6*/ 	.byte	0x04
	.zero		1


	//   ....[33]....
        /*02f8*/ 	.word	0x00000830
        /*02fc*/ 	.word	0x000000ff
        /*0300*/ 	.word	0x00000230
        /*0304*/ 	.short	0x0100
        /*0306*/ 	.byte	0x04
	.zero		1


	//   ....[34]....
        /*0308*/ 	.word	0x00000840
        /*030c*/ 	.word	0x000000ff
        /*0310*/ 	.word	0x00000088
        /*0314*/ 	.short	0x0100
        /*0316*/ 	.byte	0x04
	.zero		1


	//   ....[35]....
        /*0318*/ 	.word	0x00000850
        /*031c*/ 	.word	0x000000ff
        /*0320*/ 	.word	0x00000238
        /*0324*/ 	.short	0x0100
        /*0326*/ 	.byte	0x04
	.zero		1


	//   ....[36]....
        /*0328*/ 	.word	0x00000860
        /*032c*/ 	.word	0x000000ff
        /*0330*/ 	.word	0x00000090
        /*0334*/ 	.short	0x0100
        /*0336*/ 	.byte	0x04
	.zero		1


	//   ....[37]....
        /*0338*/ 	.word	0x00000870
        /*033c*/ 	.word	0x000000ff
        /*0340*/ 	.word	0x00000240
        /*0344*/ 	.short	0x0100
        /*0346*/ 	.byte	0x04
	.zero		1


	//   ....[38]....
        /*0348*/ 	.word	0x00000880
        /*034c*/ 	.word	0x000000ff
        /*0350*/ 	.word	0x00000098
        /*0354*/ 	.short	0x0100
        /*0356*/ 	.byte	0x04
	.zero		1


	//   ....[39]....
        /*0358*/ 	.word	0x00000890
        /*035c*/ 	.word	0x000000ff
        /*0360*/ 	.word	0x00000248
        /*0364*/ 	.short	0x0100
        /*0366*/ 	.byte	0x04
	.zero		1


	//   ....[40]....
        /*0368*/ 	.word	0x000008a0
        /*036c*/ 	.word	0x000000ff
        /*0370*/ 	.word	0x000000a0
        /*0374*/ 	.short	0x0100
        /*0376*/ 	.byte	0x04
	.zero		1


	//   ....[41]....
        /*0378*/ 	.word	0x000008b0
        /*037c*/ 	.word	0x000000ff
        /*0380*/ 	.word	0x00000250
        /*0384*/ 	.short	0x0100
        /*0386*/ 	.byte	0x04
	.zero		1


	//   ....[42]....
        /*0388*/ 	.word	0x000008c0
        /*038c*/ 	.word	0x000000ff
        /*0390*/ 	.word	0x000000a8
        /*0394*/ 	.short	0x0100
        /*0396*/ 	.byte	0x04
	.zero		1


	//   ....[43]....
        /*0398*/ 	.word	0x000008d0
        /*039c*/ 	.word	0x000000ff
        /*03a0*/ 	.word	0x00000258
        /*03a4*/ 	.short	0x0100
        /*03a6*/ 	.byte	0x04
	.zero		1


	//   ....[44]....
        /*03a8*/ 	.word	0x000008e0
        /*03ac*/ 	.word	0x000000ff
        /*03b0*/ 	.word	0x000000b0
        /*03b4*/ 	.short	0x0100
        /*03b6*/ 	.byte	0x04
	.zero		1


	//   ....[45]....
        /*03b8*/ 	.word	0x000008f0
        /*03bc*/ 	.word	0x000000ff
        /*03c0*/ 	.word	0x00000260
        /*03c4*/ 	.short	0x0100
        /*03c6*/ 	.byte	0x04
	.zero		1


	//   ....[46]....
        /*03c8*/ 	.word	0x00000900
        /*03cc*/ 	.word	0x000000ff
        /*03d0*/ 	.word	0x000000b8
        /*03d4*/ 	.short	0x0100
        /*03d6*/ 	.byte	0x04
	.zero		1


	//   ....[47]....
        /*03d8*/ 	.word	0x00000910
        /*03dc*/ 	.word	0x000000ff
        /*03e0*/ 	.word	0x00000268
        /*03e4*/ 	.short	0x0100
        /*03e6*/ 	.byte	0x04
	.zero		1


	//   ....[48]....
        /*03e8*/ 	.word	0x00000920
        /*03ec*/ 	.word	0x000000ff
        /*03f0*/ 	.word	0x000000c0
        /*03f4*/ 	.short	0x0100
        /*03f6*/ 	.byte	0x04
	.zero		1


	//   ....[49]....
        /*03f8*/ 	.word	0x00000930
        /*03fc*/ 	.word	0x000000ff
        /*0400*/ 	.word	0x00000270
        /*0404*/ 	.short	0x0100
        /*0406*/ 	.byte	0x04
	.zero		1


	//   ....[50]....
        /*0408*/ 	.word	0x00000940
        /*040c*/ 	.word	0x000000ff
        /*0410*/ 	.word	0x000000c8
        /*0414*/ 	.short	0x0100
        /*0416*/ 	.byte	0x04
	.zero		1


	//   ....[51]....
        /*0418*/ 	.word	0x00000950
        /*041c*/ 	.word	0x000000ff
        /*0420*/ 	.word	0x00000278
        /*0424*/ 	.short	0x0100
        /*0426*/ 	.byte	0x04
	.zero		1


	//   ....[52]....
        /*0428*/ 	.word	0x00000960
        /*042c*/ 	.word	0x000000ff
        /*0430*/ 	.word	0x000000d0
        /*0434*/ 	.short	0x0100
        /*0436*/ 	.byte	0x04
	.zero		1


	//   ....[53]....
        /*0438*/ 	.word	0x00000970
        /*043c*/ 	.word	0x000000ff
        /*0440*/ 	.word	0x00000280
        /*0444*/ 	.short	0x0100
        /*0446*/ 	.byte	0x04
	.zero		1


	//   ....[54]....
        /*0448*/ 	.word	0x00000980
        /*044c*/ 	.word	0x000000ff
        /*0450*/ 	.word	0x000000d8
        /*0454*/ 	.short	0x0100
        /*0456*/ 	.byte	0x04
	.zero		1


	//   ....[55]....
        /*0458*/ 	.word	0x00000990
        /*045c*/ 	.word	0x000000ff
        /*0460*/ 	.word	0x00000288
        /*0464*/ 	.short	0x0100
        /*0466*/ 	.byte	0x04
	.zero		1


	//   ....[56]....
        /*0468*/ 	.word	0x000009a0
        /*046c*/ 	.word	0x000000ff
        /*0470*/ 	.word	0x000000e0
        /*0474*/ 	.short	0x0100
        /*0476*/ 	.byte	0x04
	.zero		1


	//   ....[57]....
        /*0478*/ 	.word	0x000009b0
        /*047c*/ 	.word	0x000000ff
        /*0480*/ 	.word	0x00000290
        /*0484*/ 	.short	0x0100
        /*0486*/ 	.byte	0x04
	.zero		1


	//   ....[58]....
        /*0488*/ 	.word	0x000009c0
        /*048c*/ 	.word	0x000000ff
        /*0490*/ 	.word	0x000000e8
        /*0494*/ 	.short	0x0100
        /*0496*/ 	.byte	0x04
	.zero		1


	//   ....[59]....
        /*0498*/ 	.word	0x000009d0
        /*049c*/ 	.word	0x000000ff
        /*04a0*/ 	.word	0x00000298
        /*04a4*/ 	.short	0x0100
        /*04a6*/ 	.byte	0x04
	.zero		1


	//   ....[60]....
        /*04a8*/ 	.word	0x000009e0
        /*04ac*/ 	.word	0x000000ff
        /*04b0*/ 	.word	0x000000f0
        /*04b4*/ 	.short	0x0100
        /*04b6*/ 	.byte	0x04
	.zero		1


	//   ....[61]....
        /*04b8*/ 	.word	0x000009f0
        /*04bc*/ 	.word	0x000000ff
        /*04c0*/ 	.word	0x000002a0
        /*04c4*/ 	.short	0x0100
        /*04c6*/ 	.byte	0x04
	.zero		1


	//   ....[62]....
        /*04c8*/ 	.word	0x00000a00
        /*04cc*/ 	.word	0x000000ff
        /*04d0*/ 	.word	0x000000f8
        /*04d4*/ 	.short	0x0100
        /*04d6*/ 	.byte	0x04
	.zero		1


	//   ....[63]....
        /*04d8*/ 	.word	0x00000a10
        /*04dc*/ 	.word	0x000000ff
        /*04e0*/ 	.word	0x000002a8
        /*04e4*/ 	.short	0x0100
        /*04e6*/ 	.byte	0x04
	.zero		1


	//   ....[64]....
        /*04e8*/ 	.word	0x00000a20
        /*04ec*/ 	.word	0x000000ff
        /*04f0*/ 	.word	0x00000100
        /*04f4*/ 	.short	0x0100
        /*04f6*/ 	.byte	0x04
	.zero		1


	//   ....[65]....
        /*04f8*/ 	.word	0x00000a30
        /*04fc*/ 	.word	0x000000ff
        /*0500*/ 	.word	0x000002b0
        /*0504*/ 	.short	0x0100
        /*0506*/ 	.byte	0x04
	.zero		1


	//   ....[66]....
        /*0508*/ 	.word	0x00000a40
        /*050c*/ 	.word	0x000000ff
        /*0510*/ 	.word	0x00000108
        /*0514*/ 	.short	0x0100
        /*0516*/ 	.byte	0x04
	.zero		1


	//   ....[67]....
        /*0518*/ 	.word	0x00000a50
        /*051c*/ 	.word	0x000000ff
        /*0520*/ 	.word	0x000002b8
        /*0524*/ 	.short	0x0100
        /*0526*/ 	.byte	0x04
	.zero		1


	//   ....[68]....
        /*0528*/ 	.word	0x00000a60
        /*052c*/ 	.word	0x000000ff
        /*0530*/ 	.word	0x00000110
        /*0534*/ 	.short	0x0100
        /*0536*/ 	.byte	0x04
	.zero		1


	//   ....[69]....
        /*0538*/ 	.word	0x00000a70
        /*053c*/ 	.word	0x000000ff
        /*0540*/ 	.word	0x000002c0
        /*0544*/ 	.short	0x0100
        /*0546*/ 	.byte	0x04
	.zero		1


	//   ....[70]....
        /*0548*/ 	.word	0x00000a80
        /*054c*/ 	.word	0x000000ff
        /*0550*/ 	.word	0x00000118
        /*0554*/ 	.short	0x0100
        /*0556*/ 	.byte	0x04
	.zero		1


	//   ....[71]....
        /*0558*/ 	.word	0x00000a90
        /*055c*/ 	.word	0x000000ff
        /*0560*/ 	.word	0x000002c8
        /*0564*/ 	.short	0x0100
        /*0566*/ 	.byte	0x04
	.zero		1


	//   ....[72]....
        /*0568*/ 	.word	0x00000aa0
        /*056c*/ 	.word	0x000000ff
        /*0570*/ 	.word	0x00000120
        /*0574*/ 	.short	0x0100
        /*0576*/ 	.byte	0x04
	.zero		1


	//   ....[73]....
        /*0578*/ 	.word	0x00000ab0
        /*057c*/ 	.word	0x000000ff
        /*0580*/ 	.word	0x000002d0
        /*0584*/ 	.short	0x0100
        /*0586*/ 	.byte	0x04
	.zero		1


	//   ....[74]....
        /*0588*/ 	.word	0x00000ac0
        /*058c*/ 	.word	0x000000ff
        /*0590*/ 	.word	0x00000128
        /*0594*/ 	.short	0x0100
        /*0596*/ 	.byte	0x04
	.zero		1


	//   ....[75]....
        /*0598*/ 	.word	0x00000ad0
        /*059c*/ 	.word	0x000000ff
        /*05a0*/ 	.word	0x000002d8
        /*05a4*/ 	.short	0x0100
        /*05a6*/ 	.byte	0x04
	.zero		1


	//   ....[76]....
        /*05a8*/ 	.word	0x00000ae0
        /*05ac*/ 	.word	0x000000ff
        /*05b0*/ 	.word	0x00000130
        /*05b4*/ 	.short	0x0100
        /*05b6*/ 	.byte	0x04
	.zero		1


	//   ....[77]....
        /*05b8*/ 	.word	0x00000af0
        /*05bc*/ 	.word	0x000000ff
        /*05c0*/ 	.word	0x000002e0
        /*05c4*/ 	.short	0x0100
        /*05c6*/ 	.byte	0x04
	.zero		1


	//   ....[78]....
        /*05c8*/ 	.word	0x00000b00
        /*05cc*/ 	.word	0x000000ff
        /*05d0*/ 	.word	0x00000138
        /*05d4*/ 	.short	0x0100
        /*05d6*/ 	.byte	0x04
	.zero		1


	//   ....[79]....
        /*05d8*/ 	.word	0x00000b10
        /*05dc*/ 	.word	0x000000ff
        /*05e0*/ 	.word	0x000002e8
        /*05e4*/ 	.short	0x0100
        /*05e6*/ 	.byte	0x04
	.zero		1


	//   ....[80]....
        /*05e8*/ 	.word	0x00000b20
        /*05ec*/ 	.word	0x000000ff
        /*05f0*/ 	.word	0x00000140
        /*05f4*/ 	.short	0x0100
        /*05f6*/ 	.byte	0x04
	.zero		1


	//   ....[81]....
        /*05f8*/ 	.word	0x00000b30
        /*05fc*/ 	.word	0x000000ff
        /*0600*/ 	.word	0x000002f0
        /*0604*/ 	.short	0x0100
        /*0606*/ 	.byte	0x04
	.zero		1


	//   ....[82]....
        /*0608*/ 	.word	0x00000b40
        /*060c*/ 	.word	0x000000ff
        /*0610*/ 	.word	0x00000148
        /*0614*/ 	.short	0x0100
        /*0616*/ 	.byte	0x04
	.zero		1


	//   ....[83]....
        /*0618*/ 	.word	0x00000b50
        /*061c*/ 	.word	0x000000ff
        /*0620*/ 	.word	0x000002f8
        /*0624*/ 	.short	0x0100
        /*0626*/ 	.byte	0x04
	.zero		1


	//   ....[84]....
        /*0628*/ 	.word	0x00000b60
        /*062c*/ 	.word	0x000000ff
        /*0630*/ 	.word	0x00000150
        /*0634*/ 	.short	0x0100
        /*0636*/ 	.byte	0x04
	.zero		1


	//   ....[85]....
        /*0638*/ 	.word	0x00000b70
        /*063c*/ 	.word	0x000000ff
        /*0640*/ 	.word	0x00000300
        /*0644*/ 	.short	0x0100
        /*0646*/ 	.byte	0x04
	.zero		1


	//   ....[86]....
        /*0648*/ 	.word	0x00000b80
        /*064c*/ 	.word	0x000000ff
        /*0650*/ 	.word	0x00000158
        /*0654*/ 	.short	0x0100
        /*0656*/ 	.byte	0x04
	.zero		1


	//   ....[87]....
        /*0658*/ 	.word	0x00000b90
        /*065c*/ 	.word	0x000000ff
        /*0660*/ 	.word	0x00000308
        /*0664*/ 	.short	0x0100
        /*0666*/ 	.byte	0x04
	.zero		1


	//   ....[88]....
        /*0668*/ 	.word	0x00000ba0
        /*066c*/ 	.word	0x000000ff
        /*0670*/ 	.word	0x00000160
        /*0674*/ 	.short	0x0100
        /*0676*/ 	.byte	0x04
	.zero		1


	//   ....[89]....
        /*0678*/ 	.word	0x00000bb0
        /*067c*/ 	.word	0x000000ff
        /*0680*/ 	.word	0x00000310
        /*0684*/ 	.short	0x0100
        /*0686*/ 	.byte	0x04
	.zero		1


	//   ....[90]....
        /*0688*/ 	.word	0x00000bc0
        /*068c*/ 	.word	0x000000ff
        /*0690*/ 	.word	0x00000168
        /*0694*/ 	.short	0x0100
        /*0696*/ 	.byte	0x04
	.zero		1


	//   ....[91]....
        /*0698*/ 	.word	0x00000bd0
        /*069c*/ 	.word	0x000000ff
        /*06a0*/ 	.word	0x00000318
        /*06a4*/ 	.short	0x0100
        /*06a6*/ 	.byte	0x04
	.zero		1


	//   ....[92]....
        /*06a8*/ 	.word	0x00000be0
        /*06ac*/ 	.word	0x000000ff
        /*06b0*/ 	.word	0x00000170
        /*06b4*/ 	.short	0x0100
        /*06b6*/ 	.byte	0x04
	.zero		1


	//   ....[93]....
        /*06b8*/ 	.word	0x00000bf0
        /*06bc*/ 	.word	0x000000ff
        /*06c0*/ 	.word	0x00000320
        /*06c4*/ 	.short	0x0100
        /*06c6*/ 	.byte	0x04
	.zero		1


	//   ....[94]....
        /*06c8*/ 	.word	0x00000c00
        /*06cc*/ 	.word	0x000000ff
        /*06d0*/ 	.word	0x00000178
        /*06d4*/ 	.short	0x0100
        /*06d6*/ 	.byte	0x04
	.zero		1


	//   ....[95]....
        /*06d8*/ 	.word	0x00000c10
        /*06dc*/ 	.word	0x000000ff
        /*06e0*/ 	.word	0x00000328
        /*06e4*/ 	.short	0x0100
        /*06e6*/ 	.byte	0x04
	.zero		1


	//   ....[96]....
        /*06e8*/ 	.word	0x00000c20
        /*06ec*/ 	.word	0x000000ff
        /*06f0*/ 	.word	0x00000180
        /*06f4*/ 	.short	0x0100
        /*06f6*/ 	.byte	0x04
	.zero		1


	//   ....[97]....
        /*06f8*/ 	.word	0x00000c30
        /*06fc*/ 	.word	0x000000ff
        /*0700*/ 	.word	0x00000330
        /*0704*/ 	.short	0x0100
        /*0706*/ 	.byte	0x04
	.zero		1


	//   ....[98]....
        /*0708*/ 	.word	0x00000c40
        /*070c*/ 	.word	0x000000ff
        /*0710*/ 	.word	0x00000188
        /*0714*/ 	.short	0x0100
        /*0716*/ 	.byte	0x04
	.zero		1


	//   ....[99]....
        /*0718*/ 	.word	0x00000c50
        /*071c*/ 	.word	0x000000ff
        /*0720*/ 	.word	0x00000338
        /*0724*/ 	.short	0x0100
        /*0726*/ 	.byte	0x04
	.zero		1


	//   ....[100]....
        /*0728*/ 	.word	0x00000c60
        /*072c*/ 	.word	0x000000ff
        /*0730*/ 	.word	0x00000190
        /*0734*/ 	.short	0x0100
        /*0736*/ 	.byte	0x04
	.zero		1


	//   ....[101]....
        /*0738*/ 	.word	0x00000c70
        /*073c*/ 	.word	0x000000ff
        /*0740*/ 	.word	0x00000340
        /*0744*/ 	.short	0x0100
        /*0746*/ 	.byte	0x04
	.zero		1


	//   ....[102]....
        /*0748*/ 	.word	0x00000c80
        /*074c*/ 	.word	0x000000ff
        /*0750*/ 	.word	0x00000198
        /*0754*/ 	.short	0x0100
        /*0756*/ 	.byte	0x04
	.zero		1


	//   ....[103]....
        /*0758*/ 	.word	0x00000c90
        /*075c*/ 	.word	0x000000ff
        /*0760*/ 	.word	0x00000348
        /*0764*/ 	.short	0x0100
        /*0766*/ 	.byte	0x04
	.zero		1


	//   ....[104]....
        /*0768*/ 	.word	0x00000ca0
        /*076c*/ 	.word	0x000000ff
        /*0770*/ 	.word	0x000001a0
        /*0774*/ 	.short	0x0100
        /*0776*/ 	.byte	0x04
	.zero		1


	//   ....[105]....
        /*0778*/ 	.word	0x00000cb0
        /*077c*/ 	.word	0x000000ff
        /*0780*/ 	.word	0x00000350
        /*0784*/ 	.short	0x0100
        /*0786*/ 	.byte	0x04
	.zero		1


	//   ....[106]....
        /*0788*/ 	.word	0x00000cc0
        /*078c*/ 	.word	0x000000ff
        /*0790*/ 	.word	0x000001a8
        /*0794*/ 	.short	0x0100
        /*0796*/ 	.byte	0x04
	.zero		1


	//   ....[107]....
        /*0798*/ 	.word	0x00000cd0
        /*079c*/ 	.word	0x000000ff
        /*07a0*/ 	.word	0x00000358
        /*07a4*/ 	.short	0x0100
        /*07a6*/ 	.byte	0x04
	.zero		1


	//   ....[108]....
        /*07a8*/ 	.word	0x00000e10
        /*07ac*/ 	.word	0x000000ff
        /*07b0*/ 	.word	0x00000360
        /*07b4*/ 	.short	0x0100
        /*07b6*/ 	.byte	0x04
	.zero		1


	//   ....[109]....
        /*07b8*/ 	.word	0x00000e20
        /*07bc*/ 	.word	0x000000ff
        /*07c0*/ 	.word	0x00000368
        /*07c4*/ 	.short	0x0100
        /*07c6*/ 	.byte	0x04
	.zero		1


	//   ....[110]....
        /*07c8*/ 	.word	0x00000f10
        /*07cc*/ 	.word	0x000000ff
        /*07d0*/ 	.word	0x00000370
        /*07d4*/ 	.short	0x0100
        /*07d6*/ 	.byte	0x06
	.zero		1


	//   ....[111]....
        /*07d8*/ 	.word	0x00000f20
        /*07dc*/ 	.word	0x000000ff
        /*07e0*/ 	.word	0x00000378
        /*07e4*/ 	.short	0x0100
        /*07e6*/ 	.byte	0x06
	.zero		1


	//   ....[112]....
        /*07e8*/ 	.word	0x00001060
        /*07ec*/ 	.word	0x000000ff
        /*07f0*/ 	.word	0x00000380
        /*07f4*/ 	.short	0x0100
        /*07f6*/ 	.byte	0x06
	.zero		1


	//   ....[113]....
        /*07f8*/ 	.word	0x00001070
        /*07fc*/ 	.word	0x000000ff
        /*0800*/ 	.word	0x00000390
        /*0804*/ 	.short	0x0100
        /*0806*/ 	.byte	0x06
	.zero		1


	//   ....[114]....
        /*0808*/ 	.word	0x00001080
        /*080c*/ 	.word	0x000000ff
        /*0810*/ 	.word	0x00000388
        /*0814*/ 	.short	0x0100
        /*0816*/ 	.byte	0x06
	.zero		1


	//   ....[115]....
        /*0818*/ 	.word	0x00001090
        /*081c*/ 	.word	0x000000ff
        /*0820*/ 	.word	0x00000398
        /*0824*/ 	.short	0x0100
        /*0826*/ 	.byte	0x06
	.zero		1


	//   ....[116]....
        /*0828*/ 	.word	0x000011c0
        /*082c*/ 	.word	0x000000ff
        /*0830*/ 	.word	0x000003a0
        /*0834*/ 	.short	0x0100
        /*0836*/ 	.byte	0x04
	.zero		1


	//   ....[117]....
        /*0838*/ 	.word	0x000011d0
        /*083c*/ 	.word	0x000000ff
        /*0840*/ 	.word	0x000003c0
        /*0844*/ 	.short	0x0100
        /*0846*/ 	.byte	0x04
	.zero		1


	//   ....[118]....
        /*0848*/ 	.word	0x000011e0
        /*084c*/ 	.word	0x000000ff
        /*0850*/ 	.word	0x000003a8
        /*0854*/ 	.short	0x0100
        /*0856*/ 	.byte	0x04
	.zero		1


	//   ....[119]....
        /*0858*/ 	.word	0x000011f0
        /*085c*/ 	.word	0x000000ff
        /*0860*/ 	.word	0x000003c8
        /*0864*/ 	.short	0x0100
        /*0866*/ 	.byte	0x04
	.zero		1


	//   ....[120]....
        /*0868*/ 	.word	0x00001200
        /*086c*/ 	.word	0x000000ff
        /*0870*/ 	.word	0x000003b0
        /*0874*/ 	.short	0x0100
        /*0876*/ 	.byte	0x04
	.zero		1


	//   ....[121]....
        /*0878*/ 	.word	0x00001210
        /*087c*/ 	.word	0x000000ff
        /*0880*/ 	.word	0x000003d0
        /*0884*/ 	.short	0x0100
        /*0886*/ 	.byte	0x04
	.zero		1


	//   ....[122]....
        /*0888*/ 	.word	0x00001220
        /*088c*/ 	.word	0x000000ff
        /*0890*/ 	.word	0x000003b8
        /*0894*/ 	.short	0x0100
        /*0896*/ 	.byte	0x04
	.zero		1


	//   ....[123]....
        /*0898*/ 	.word	0x00001230
        /*089c*/ 	.word	0x000000ff
        /*08a0*/ 	.word	0x000003d8
        /*08a4*/ 	.short	0x0100
        /*08a6*/ 	.byte	0x04
	.zero		1


	//   ....[124]....
        /*08a8*/ 	.word	0x00001320
        /*08ac*/ 	.word	0x000000ff
        /*08b0*/ 	.word	0x000003e0
        /*08b4*/ 	.short	0x0100
        /*08b6*/ 	.byte	0x04
	.zero		1


	//   ....[125]....
        /*08b8*/ 	.word	0x00001330
        /*08bc*/ 	.word	0x000000ff
        /*08c0*/ 	.word	0x000003f0
        /*08c4*/ 	.short	0x0100
        /*08c6*/ 	.byte	0x04
	.zero		1


	//   ....[126]....
        /*08c8*/ 	.word	0x00001340
        /*08cc*/ 	.word	0x000000ff
        /*08d0*/ 	.word	0x000003e8
        /*08d4*/ 	.short	0x0100
        /*08d6*/ 	.byte	0x04
	.zero		1


	//   ....[127]....
        /*08d8*/ 	.word	0x00001350
        /*08dc*/ 	.word	0x000000ff
        /*08e0*/ 	.word	0x000003f8
        /*08e4*/ 	.short	0x0100
        /*08e6*/ 	.byte	0x04
	.zero		1


	//   ....[128]....
        /*08e8*/ 	.word	0x00001e70
        /*08ec*/ 	.word	0x00000000
        /*08f0*/ 	.word	0x000003f0
        /*08f4*/ 	.short	0x010a
        /*08f6*/ 	.byte	0xff
	.zero		1


	//   ....[129]....
        /*08f8*/ 	.word	0x00001ea0
        /*08fc*/ 	.word	0x00000000
        /*0900*/ 	.word	0x000003e0
        /*0904*/ 	.short	0x0101
        /*0906*/ 	.byte	0xff
	.zero		1


	//   ....[130]....
        /*0908*/ 	.word	0x00001f70
        /*090c*/ 	.word	0x000000ff
        /*0910*/ 	.word	0x000001b0
        /*0914*/ 	.short	0x010a
        /*0916*/ 	.byte	0x04
	.zero		1


	//   ....[131]....
        /*0918*/ 	.word	0x00001ff0
        /*091c*/ 	.word	0x000000ff
        /*0920*/ 	.word	0x000001b0
        /*0924*/ 	.short	0x010a
        /*0926*/ 	.byte	0x21
	.zero		1


	//   ....[132]....
        /*0928*/ 	.word	0x00002190
        /*092c*/ 	.word	0x000000ff
        /*0930*/ 	.word	0x000001b0
        /*0934*/ 	.short	0x010a
        /*0936*/ 	.byte	0x08
	.zero		1


	//   ....[133]....
        /*0938*/ 	.word	0x000022a0
        /*093c*/ 	.word	0x000000ff
        /*0940*/ 	.word	0x00000378
        /*0944*/ 	.short	0x0101
        /*0946*/ 	.byte	0x06
	.zero		1


	//   ....[134]....
        /*0948*/ 	.word	0x000022c0
        /*094c*/ 	.word	0x000000ff
        /*0950*/ 	.word	0x000001b0
        /*0954*/ 	.short	0x010a
        /*0956*/ 	.byte	0x04
	.zero		1


	//   ....[135]....
        /*0958*/ 	.word	0x00002340
        /*095c*/ 	.word	0x000000ff
        /*0960*/ 	.word	0x000001b0
        /*0964*/ 	.short	0x010a
        /*0966*/ 	.byte	0x11
	.zero		1


	//   ....[136]....
        /*0968*/ 	.word	0x000024e0
        /*096c*/ 	.word	0x000000ff
        /*0970*/ 	.word	0x000001b0
        /*0974*/ 	.short	0x010a
        /*0976*/ 	.byte	0x07
	.zero		1


	//   ....[137]....
        /*0978*/ 	.word	0x00002620
        /*097c*/ 	.word	0x00000003
        /*0980*/ 	.word	0x00000380
        /*0984*/ 	.short	0x010a
        /*0986*/ 	.byte	0xff
	.zero		1


	//   ....[138]....
        /*0988*/ 	.word	0x00002770
        /*098c*/ 	.word	0x00000000
        /*0990*/ 	.word	0x00000000
        /*0994*/ 	.short	0x0101
        /*0996*/ 	.byte	0xff
	.zero		1


	//   ....[139]....
        /*0998*/ 	.word	0x00002d10
        /*099c*/ 	.word	0x000000ff
        /*09a0*/ 	.word	0x00000000
        /*09a4*/ 	.short	0x010a
        /*09a6*/ 	.byte	0x04
	.zero		1


	//   ....[140]....
        /*09a8*/ 	.word	0x00002da0
        /*09ac*/ 	.word	0x000000ff
        /*09b0*/ 	.word	0x00000000
        /*09b4*/ 	.short	0x010a
        /*09b6*/ 	.byte	0x05
	.zero		1


	//   ....[141]....
        /*09b8*/ 	.word	0x00002e30
        /*09bc*/ 	.word	0x000000ff
        /*09c0*/ 	.word	0x00000000
        /*09c4*/ 	.short	0x010a
        /*09c6*/ 	.byte	0x05
	.zero		1


	//   ....[142]....
        /*09c8*/ 	.word	0x00002ec0
        /*09cc*/ 	.word	0x000000ff
        /*09d0*/ 	.word	0x00000000
        /*09d4*/ 	.short	0x010a
        /*09d6*/ 	.byte	0x05
	.zero		1


	//   ....[143]....
        /*09d8*/ 	.word	0x00002f50
        /*09dc*/ 	.word	0x000000ff
        /*09e0*/ 	.word	0x00000000
        /*09e4*/ 	.short	0x010a
        /*09e6*/ 	.byte	0x05
	.zero		1


	//   ....[144]....
        /*09e8*/ 	.word	0x00002fe0
        /*09ec*/ 	.word	0x000000ff
        /*09f0*/ 	.word	0x00000000
        /*09f4*/ 	.short	0x010a
        /*09f6*/ 	.byte	0x05
	.zero		1


	//   ....[145]....
        /*09f8*/ 	.word	0x00003070
        /*09fc*/ 	.word	0x000000ff
        /*0a00*/ 	.word	0x00000000
        /*0a04*/ 	.short	0x010a
        /*0a06*/ 	.byte	0x05
	.zero		1


	//   ....[146]....
        /*0a08*/ 	.word	0x00003100
        /*0a0c*/ 	.word	0x000000ff
        /*0a10*/ 	.word	0x00000000
        /*0a14*/ 	.short	0x010a
        /*0a16*/ 	.byte	0x05
	.zero		1


	//   ....[147]....
        /*0a18*/ 	.word	0x00003190
        /*0a1c*/ 	.word	0x000000ff
        /*0a20*/ 	.word	0x00000000
        /*0a24*/ 	.short	0x010a
        /*0a26*/ 	.byte	0x05
	.zero		1


	//   ....[148]....
        /*0a28*/ 	.word	0x00003220
        /*0a2c*/ 	.word	0x000000ff
        /*0a30*/ 	.word	0x00000000
        /*0a34*/ 	.short	0x010a
        /*0a36*/ 	.byte	0x05
	.zero		1


	//   ....[149]....
        /*0a38*/ 	.word	0x000032b0
        /*0a3c*/ 	.word	0x000000ff
        /*0a40*/ 	.word	0x00000000
        /*0a44*/ 	.short	0x010a
        /*0a46*/ 	.byte	0x05
	.zero		1


	//   ....[150]....
        /*0a48*/ 	.word	0x00003340
        /*0a4c*/ 	.word	0x000000ff
        /*0a50*/ 	.word	0x00000000
        /*0a54*/ 	.short	0x010a
        /*0a56*/ 	.byte	0x05
	.zero		1


	//   ....[151]....
        /*0a58*/ 	.word	0x000033d0
        /*0a5c*/ 	.word	0x000000ff
        /*0a60*/ 	.word	0x00000000
        /*0a64*/ 	.short	0x010a
        /*0a66*/ 	.byte	0x05
	.zero		1


	//   ....[152]....
        /*0a68*/ 	.word	0x00003460
        /*0a6c*/ 	.word	0x000000ff
        /*0a70*/ 	.word	0x00000000
        /*0a74*/ 	.short	0x010a
        /*0a76*/ 	.byte	0x05
	.zero		1


	//   ....[153]....
        /*0a78*/ 	.word	0x000034f0
        /*0a7c*/ 	.word	0x000000ff
        /*0a80*/ 	.word	0x00000000
        /*0a84*/ 	.short	0x010a
        /*0a86*/ 	.byte	0x05
	.zero		1


	//   ....[154]....
        /*0a88*/ 	.word	0x00003580
        /*0a8c*/ 	.word	0x000000ff
        /*0a90*/ 	.word	0x00000000
        /*0a94*/ 	.short	0x010a
        /*0a96*/ 	.byte	0x05
	.zero		1


	//   ....[155]....
        /*0a98*/ 	.word	0x00003610
        /*0a9c*/ 	.word	0x000000ff
        /*0aa0*/ 	.word	0x00000000
        /*0aa4*/ 	.short	0x010a
        /*0aa6*/ 	.byte	0x05
	.zero		1


	//   ....[156]....
        /*0aa8*/ 	.word	0x000036a0
        /*0aac*/ 	.word	0x000000ff
        /*0ab0*/ 	.word	0x00000000
        /*0ab4*/ 	.short	0x010a
        /*0ab6*/ 	.byte	0x05
	.zero		1


	//   ....[157]....
        /*0ab8*/ 	.word	0x00003730
        /*0abc*/ 	.word	0x000000ff
        /*0ac0*/ 	.word	0x00000000
        /*0ac4*/ 	.short	0x010a
        /*0ac6*/ 	.byte	0x05
	.zero		1


	//   ....[158]....
        /*0ac8*/ 	.word	0x000037c0
        /*0acc*/ 	.word	0x000000ff
        /*0ad0*/ 	.word	0x00000000
        /*0ad4*/ 	.short	0x010a
        /*0ad6*/ 	.byte	0x05
	.zero		1


	//   ....[159]....
        /*0ad8*/ 	.word	0x00003850
        /*0adc*/ 	.word	0x000000ff
        /*0ae0*/ 	.word	0x00000000
        /*0ae4*/ 	.short	0x010a
        /*0ae6*/ 	.byte	0x05
	.zero		1


	//   ....[160]....
        /*0ae8*/ 	.word	0x000038e0
        /*0aec*/ 	.word	0x000000ff
        /*0af0*/ 	.word	0x00000000
        /*0af4*/ 	.short	0x010a
        /*0af6*/ 	.byte	0x05
	.zero		1


	//   ....[161]....
        /*0af8*/ 	.word	0x00003970
        /*0afc*/ 	.word	0x000000ff
        /*0b00*/ 	.word	0x00000000
        /*0b04*/ 	.short	0x010a
        /*0b06*/ 	.byte	0x05
	.zero		1


	//   ....[162]....
        /*0b08*/ 	.word	0x00003a00
        /*0b0c*/ 	.word	0x000000ff
        /*0b10*/ 	.word	0x00000000
        /*0b14*/ 	.short	0x010a
        /*0b16*/ 	.byte	0x05
	.zero		1


	//   ....[163]....
        /*0b18*/ 	.word	0x00003a90
        /*0b1c*/ 	.word	0x000000ff
        /*0b20*/ 	.word	0x00000000
        /*0b24*/ 	.short	0x010a
        /*0b26*/ 	.byte	0x05
	.zero		1


	//   ....[164]....
        /*0b28*/ 	.word	0x00003b20
        /*0b2c*/ 	.word	0x000000ff
        /*0b30*/ 	.word	0x00000000
        /*0b34*/ 	.short	0x010a
        /*0b36*/ 	.byte	0x05
	.zero		1


	//   ....[165]....
        /*0b38*/ 	.word	0x00003bb0
        /*0b3c*/ 	.word	0x000000ff
        /*0b40*/ 	.word	0x00000000
        /*0b44*/ 	.short	0x010a
        /*0b46*/ 	.byte	0x05
	.zero		1


	//   ....[166]....
        /*0b48*/ 	.word	0x00003c40
        /*0b4c*/ 	.word	0x000000ff
        /*0b50*/ 	.word	0x00000000
        /*0b54*/ 	.short	0x010a
        /*0b56*/ 	.byte	0x05
	.zero		1


	//   ....[167]....
        /*0b58*/ 	.word	0x00003cd0
        /*0b5c*/ 	.word	0x000000ff
        /*0b60*/ 	.word	0x00000000
        /*0b64*/ 	.short	0x010a
        /*0b66*/ 	.byte	0x05
	.zero		1


	//   ....[168]....
        /*0b68*/ 	.word	0x00003d60
        /*0b6c*/ 	.word	0x000000ff
        /*0b70*/ 	.word	0x00000000
        /*0b74*/ 	.short	0x010a
        /*0b76*/ 	.byte	0x05
	.zero		1


	//   ....[169]....
        /*0b78*/ 	.word	0x00003df0
        /*0b7c*/ 	.word	0x000000ff
        /*0b80*/ 	.word	0x00000000
        /*0b84*/ 	.short	0x010a
        /*0b86*/ 	.byte	0x05
	.zero		1


	//   ....[170]....
        /*0b88*/ 	.word	0x00003e80
        /*0b8c*/ 	.word	0x000000ff
        /*0b90*/ 	.word	0x00000000
        /*0b94*/ 	.short	0x010a
        /*0b96*/ 	.byte	0x05
	.zero		1


	//   ....[171]....
        /*0b98*/ 	.word	0x00003f10
        /*0b9c*/ 	.word	0x000000ff
        /*0ba0*/ 	.word	0x00000000
        /*0ba4*/ 	.short	0x010a
        /*0ba6*/ 	.byte	0x05
	.zero		1


	//   ....[172]....
        /*0ba8*/ 	.word	0x00003fa0
        /*0bac*/ 	.word	0x000000ff
        /*0bb0*/ 	.word	0x00000000
        /*0bb4*/ 	.short	0x010a
        /*0bb6*/ 	.byte	0x05
	.zero		1


	//   ....[173]....
        /*0bb8*/ 	.word	0x00004030
        /*0bbc*/ 	.word	0x000000ff
        /*0bc0*/ 	.word	0x00000000
        /*0bc4*/ 	.short	0x010a
        /*0bc6*/ 	.byte	0x05
	.zero		1


	//   ....[174]....
        /*0bc8*/ 	.word	0x000040c0
        /*0bcc*/ 	.word	0x000000ff
        /*0bd0*/ 	.word	0x00000000
        /*0bd4*/ 	.short	0x010a
        /*0bd6*/ 	.byte	0x05
	.zero		1


	//   ....[175]....
        /*0bd8*/ 	.word	0x00004150
        /*0bdc*/ 	.word	0x000000ff
        /*0be0*/ 	.word	0x00000000
        /*0be4*/ 	.short	0x010a
        /*0be6*/ 	.byte	0x05
	.zero		1


	//   ....[176]....
        /*0be8*/ 	.word	0x000041e0
        /*0bec*/ 	.word	0x000000ff
        /*0bf0*/ 	.word	0x00000000
        /*0bf4*/ 	.short	0x010a
        /*0bf6*/ 	.byte	0x05
	.zero		1


	//   ....[177]....
        /*0bf8*/ 	.word	0x00004270
        /*0bfc*/ 	.word	0x000000ff
        /*0c00*/ 	.word	0x00000000
        /*0c04*/ 	.short	0x010a
        /*0c06*/ 	.byte	0x05
	.zero		1


	//   ....[178]....
        /*0c08*/ 	.word	0x00004300
        /*0c0c*/ 	.word	0x000000ff
        /*0c10*/ 	.word	0x00000000
        /*0c14*/ 	.short	0x010a
        /*0c16*/ 	.byte	0x05
	.zero		1


	//   ....[179]....
        /*0c18*/ 	.word	0x00004390
        /*0c1c*/ 	.word	0x000000ff
        /*0c20*/ 	.word	0x00000000
        /*0c24*/ 	.short	0x010a
        /*0c26*/ 	.byte	0x05
	.zero		1


	//   ....[180]....
        /*0c28*/ 	.word	0x00004420
        /*0c2c*/ 	.word	0x000000ff
        /*0c30*/ 	.word	0x00000000
        /*0c34*/ 	.short	0x010a
        /*0c36*/ 	.byte	0x05
	.zero		1


	//   ....[181]....
        /*0c38*/ 	.word	0x000044b0
        /*0c3c*/ 	.word	0x000000ff
        /*0c40*/ 	.word	0x00000000
        /*0c44*/ 	.short	0x010a
        /*0c46*/ 	.byte	0x05
	.zero		1


	//   ....[182]....
        /*0c48*/ 	.word	0x00004540
        /*0c4c*/ 	.word	0x000000ff
        /*0c50*/ 	.word	0x00000000
        /*0c54*/ 	.short	0x010a
        /*0c56*/ 	.byte	0x05
	.zero		1


	//   ....[183]....
        /*0c58*/ 	.word	0x000045d0
        /*0c5c*/ 	.word	0x000000ff
        /*0c60*/ 	.word	0x00000000
        /*0c64*/ 	.short	0x010a
        /*0c66*/ 	.byte	0x05
	.zero		1


	//   ....[184]....
        /*0c68*/ 	.word	0x00004660
        /*0c6c*/ 	.word	0x000000ff
        /*0c70*/ 	.word	0x00000000
        /*0c74*/ 	.short	0x010a
        /*0c76*/ 	.byte	0x05
	.zero		1


	//   ....[185]....
        /*0c78*/ 	.word	0x000046f0
        /*0c7c*/ 	.word	0x000000ff
        /*0c80*/ 	.word	0x00000000
        /*0c84*/ 	.short	0x010a
        /*0c86*/ 	.byte	0x05
	.zero		1


	//   ....[186]....
        /*0c88*/ 	.word	0x00004780
        /*0c8c*/ 	.word	0x000000ff
        /*0c90*/ 	.word	0x00000000
        /*0c94*/ 	.short	0x010a
        /*0c96*/ 	.byte	0x05
	.zero		1


	//   ....[187]....
        /*0c98*/ 	.word	0x00004810
        /*0c9c*/ 	.word	0x000000ff
        /*0ca0*/ 	.word	0x00000000
        /*0ca4*/ 	.short	0x010a
        /*0ca6*/ 	.byte	0x05
	.zero		1


	//   ....[188]....
        /*0ca8*/ 	.word	0x000048a0
        /*0cac*/ 	.word	0x000000ff
        /*0cb0*/ 	.word	0x00000000
        /*0cb4*/ 	.short	0x010a
        /*0cb6*/ 	.byte	0x05
	.zero		1


	//   ....[189]....
        /*0cb8*/ 	.word	0x00004930
        /*0cbc*/ 	.word	0x000000ff
        /*0cc0*/ 	.word	0x00000000
        /*0cc4*/ 	.short	0x010a
        /*0cc6*/ 	.byte	0x05
	.zero		1


	//   ....[190]....
        /*0cc8*/ 	.word	0x000049c0
        /*0ccc*/ 	.word	0x000000ff
        /*0cd0*/ 	.word	0x00000000
        /*0cd4*/ 	.short	0x010a
        /*0cd6*/ 	.byte	0x05
	.zero		1


	//   ....[191]....
        /*0cd8*/ 	.word	0x00004a50
        /*0cdc*/ 	.word	0x000000ff
        /*0ce0*/ 	.word	0x00000000
        /*0ce4*/ 	.short	0x010a
        /*0ce6*/ 	.byte	0x05
	.zero		1


	//   ....[192]....
        /*0ce8*/ 	.word	0x00004af0
        /*0cec*/ 	.word	0x00000000
        /*0cf0*/ 	.word	0x00000000
        /*0cf4*/ 	.short	0x010a
        /*0cf6*/ 	.byte	0xff
	.zero		1


	//   ....[193]....
        /*0cf8*/ 	.word	0x00004c10
        /*0cfc*/ 	.word	0x00000002
        /*0d00*/ 	.word	0x000003e0
        /*0d04*/ 	.short	0x010a
        /*0d06*/ 	.byte	0xff
	.zero		1


	//   ....[194]....
        /*0d08*/ 	.word	0x00004c80
        /*0d0c*/ 	.word	0x00000002
        /*0d10*/ 	.word	0x00000000
        /*0d14*/ 	.short	0x0101
        /*0d16*/ 	.byte	0xff
	.zero		1


	//   ....[195]....
        /*0d18*/ 	.word	0x00004ca0
        /*0d1c*/ 	.word	0x000000ff
        /*0d20*/ 	.word	0x00000390
        /*0d24*/ 	.short	0x010a
        /*0d26*/ 	.byte	0x04
	.zero		1


	//   ....[196]....
        /*0d28*/ 	.word	0x00004dc0
        /*0d2c*/ 	.word	0x00000002
        /*0d30*/ 	.word	0x00000380
        /*0d34*/ 	.short	0x010a
        /*0d36*/ 	.byte	0xff
	.zero		1


	//   ....[197]....
        /*0d38*/ 	.word	0x00004ec0
        /*0d3c*/ 	.word	0x00000002
        /*0d40*/ 	.word	0x00000000
        /*0d44*/ 	.short	0x0101
        /*0d46*/ 	.byte	0xff
	.zero		1


	//   ....[198]....
        /*0d48*/ 	.word	0x00004f50
        /*0d4c*/ 	.word	0x000000ff
        /*0d50*/ 	.word	0x00000390
        /*0d54*/ 	.short	0x0106
        /*0d56*/ 	.byte	0x04
	.zero		1


	//   ....[199]....
        /*0d58*/ 	.word	0x00004f70
        /*0d5c*/ 	.word	0x000000ff
        /*0d60*/ 	.word	0x00000390
        /*0d64*/ 	.short	0x010a
        /*0d66*/ 	.byte	0x04
	.zero		1


	//   ....[200]....
        /*0d68*/ 	.word	0x00005000
        /*0d6c*/ 	.word	0x000000ff
        /*0d70*/ 	.word	0x00000390
        /*0d74*/ 	.short	0x0106
        /*0d76*/ 	.byte	0x07
	.zero		1


	//   ....[201]....
        /*0d78*/ 	.word	0x00005040
        /*0d7c*/ 	.word	0x00000000
        /*0d80*/ 	.word	0x00000390
        /*0d84*/ 	.short	0x010a
        /*0d86*/ 	.byte	0xff
	.zero		1


	//   ....[202]....
        /*0d88*/ 	.word	0x00005530
        /*0d8c*/ 	.word	0x00000000
        /*0d90*/ 	.word	0x00000380
        /*0d94*/ 	.short	0x010a
        /*0d96*/ 	.byte	0xff
	.zero		1


	//   ....[203]....
        /*0d98*/ 	.word	0x00005630
        /*0d9c*/ 	.word	0x00000003
        /*0da0*/ 	.word	0x00000000
        /*0da4*/ 	.short	0x0101
        /*0da6*/ 	.byte	0xff
	.zero		1


	//   ....[204]....
        /*0da8*/ 	.word	0x00005640
        /*0dac*/ 	.word	0x000000ff
        /*0db0*/ 	.word	0x00000000
        /*0db4*/ 	.short	0x010a
        /*0db6*/ 	.byte	0x04
	.zero		1


	//   ....[205]....
        /*0db8*/ 	.word	0x00005660
        /*0dbc*/ 	.word	0x000000ff
        /*0dc0*/ 	.word	0x000003c0
        /*0dc4*/ 	.short	0x010a
        /*0dc6*/ 	.byte	0x13
	.zero		1


	//   ....[206]....
        /*0dc8*/ 	.word	0x000057a0
        /*0dcc*/ 	.word	0x000000ff
        /*0dd0*/ 	.word	0x00000000
        /*0dd4*/ 	.short	0x010a
        /*0dd6*/ 	.byte	0x06
	.zero		1


	//   ....[207]....
        /*0dd8*/ 	.word	0x000058a0
        /*0ddc*/ 	.word	0x000000ff
        /*0de0*/ 	.word	0x00000000
        /*0de4*/ 	.short	0x010a
        /*0de6*/ 	.byte	0x04
	.zero		1


	//   ....[208]....
        /*0de8*/ 	.word	0x00005a80
        /*0dec*/ 	.word	0x000000ff
        /*0df0*/ 	.word	0x00000000
        /*0df4*/ 	.short	0x010a
        /*0df6*/ 	.byte	0x04
	.zero		1


	//   ....[209]....
        /*0df8*/ 	.word	0x00005b10
        /*0dfc*/ 	.word	0x000000ff
        /*0e00*/ 	.word	0x00000000
        /*0e04*/ 	.short	0x010a
        /*0e06*/ 	.byte	0x05
	.zero		1


	//   ....[210]....
        /*0e08*/ 	.word	0x00005ba0
        /*0e0c*/ 	.word	0x000000ff
        /*0e10*/ 	.word	0x00000000
        /*0e14*/ 	.short	0x010a
        /*0e16*/ 	.byte	0x05
	.zero		1


	//   ....[211]....
        /*0e18*/ 	.word	0x00005c30
        /*0e1c*/ 	.word	0x000000ff
        /*0e20*/ 	.word	0x00000000
        /*0e24*/ 	.short	0x010a
        /*0e26*/ 	.byte	0x04
	.zero		1


	//   ....[212]....
        /*0e28*/ 	.word	0x000060d0
        /*0e2c*/ 	.word	0x0000000c
        /*0e30*/ 	.word	0x00000380
        /*0e34*/ 	.short	0x010a
        /*0e36*/ 	.byte	0xff
	.zero		1


	//   ....[213]....
        /*0e38*/ 	.word	0x00006240
        /*0e3c*/ 	.word	0x00000000
        /*0e40*/ 	.word	0x00000000
        /*0e44*/ 	.short	0x0101
        /*0e46*/ 	.byte	0xff
	.zero		1


	//   ....[214]....
        /*0e48*/ 	.word	0x000066b0
        /*0e4c*/ 	.word	0x000000ff
        /*0e50*/ 	.word	0x00000378
        /*0e54*/ 	.short	0x010a
        /*0e56*/ 	.byte	0x11
	.zero		1


	//   ....[215]....
        /*0e58*/ 	.word	0x00006830
        /*0e5c*/ 	.word	0x000000ff
        /*0e60*/ 	.word	0x00000368
        /*0e64*/ 	.short	0x010a
        /*0e66*/ 	.byte	0x11
	.zero		1


	//   ....[216]....
        /*0e68*/ 	.word	0x00006a40
        /*0e6c*/ 	.word	0x000000ff
        /*0e70*/ 	.word	0x00000360
        /*0e74*/ 	.short	0x010b
        /*0e76*/ 	.byte	0x11
	.zero		1


	//   ....[217]....
        /*0e78*/ 	.word	0x00006a50
        /*0e7c*/ 	.word	0x000000ff
        /*0e80*/ 	.word	0x00000000
        /*0e84*/ 	.short	0x0101
        /*0e86*/ 	.byte	0x30
	.zero		1


	//   ....[218]....
        /*0e88*/ 	.word	0x00006a90
        /*0e8c*/ 	.word	0x00000000
        /*0e90*/ 	.word	0x00000368
        /*0e94*/ 	.short	0x010a
        /*0e96*/ 	.byte	0xff
	.zero		1


	//   ....[219]....
        /*0e98*/ 	.word	0x00006dd0
        /*0e9c*/ 	.word	0x00000003
        /*0ea0*/ 	.word	0x00000380
        /*0ea4*/ 	.short	0x010a
        /*0ea6*/ 	.byte	0xff
	.zero		1


	//   ....[220]....
        /*0ea8*/ 	.word	0x00006f50
        /*0eac*/ 	.word	0x00000000
        /*0eb0*/ 	.word	0x00000000
        /*0eb4*/ 	.short	0x0101
        /*0eb6*/ 	.byte	0xff
	.zero		1


	//   ....[221]....
        /*0eb8*/ 	.word	0x000079b0
        /*0ebc*/ 	.word	0x000000ff
        /*0ec0*/ 	.word	0x00000360
        /*0ec4*/ 	.short	0x010a
        /*0ec6*/ 	.byte	0x2c
	.zero		1


	//   ....[222]....
        /*0ec8*/ 	.word	0x000079c0
        /*0ecc*/ 	.word	0x00000016
        /*0ed0*/ 	.word	0x000003a0
        /*0ed4*/ 	.short	0x010a
        /*0ed6*/ 	.byte	0xff
	.zero		1


	//   ....[223]....
        /*0ed8*/ 	.word	0x00007b70
        /*0edc*/ 	.word	0x000000ff
        /*0ee0*/ 	.word	0x00000360
        /*0ee4*/ 	.short	0x010a
        /*0ee6*/ 	.byte	0x2c
	.zero		1


	//   ....[224]....
        /*0ee8*/ 	.word	0x00007c50
        /*0eec*/ 	.word	0x000000ff
        /*0ef0*/ 	.word	0x00000000
        /*0ef4*/ 	.short	0x0101
        /*0ef6*/ 	.byte	0x04
	.zero		1


	//   ....[225]....
        /*0ef8*/ 	.word	0x00007cb0
        /*0efc*/ 	.word	0x00000016
        /*0f00*/ 	.word	0x000003a0
        /*0f04*/ 	.short	0x010a
        /*0f06*/ 	.byte	0xff
	.zero		1


	//   ....[226]....
        /*0f08*/ 	.word	0x00008020
        /*0f0c*/ 	.word	0x000000ff
        /*0f10*/ 	.word	0x00000000
        /*0f14*/ 	.short	0x0101
        /*0f16*/ 	.byte	0x04
	.zero		1


	//   ....[227]....
        /*0f18*/ 	.word	0x00008900
        /*0f1c*/ 	.word	0x00000000
        /*0f20*/ 	.word	0x000003f0
        /*0f24*/ 	.short	0x010a
        /*0f26*/ 	.byte	0xff
	.zero		1


	//   ....[228]....
        /*0f28*/ 	.word	0x00008960
        /*0f2c*/ 	.word	0x00000000
        /*0f30*/ 	.word	0x000001b0
        /*0f34*/ 	.short	0x010a
        /*0f36*/ 	.byte	0xff
	.zero		1


	//   ....[229]....
        /*0f38*/ 	.word	0x000089c0
        /*0f3c*/ 	.word	0x00000000
        /*0f40*/ 	.word	0x000001b0
        /*0f44*/ 	.short	0x010a
        /*0f46*/ 	.byte	0xff
	.zero		1


	//   ....[230]....
        /*0f48*/ 	.word	0x00008a10
        /*0f4c*/ 	.word	0x00000003
        /*0f50*/ 	.word	0x00000380
        /*0f54*/ 	.short	0x010a
        /*0f56*/ 	.byte	0xff
	.zero		1


	//   ....[231]....
        /*0f58*/ 	.word	0x00008a70
        /*0f5c*/ 	.word	0x00000000
        /*0f60*/ 	.word	0x00000000
        /*0f64*/ 	.short	0x010a
        /*0f66*/ 	.byte	0xff
	.zero		1


	//   ....[232]....
        /*0f68*/ 	.word	0x00008ad0
        /*0f6c*/ 	.word	0x00000000
        /*0f70*/ 	.word	0x00000000
        /*0f74*/ 	.short	0x010a
        /*0f76*/ 	.byte	0xff
	.zero		1


	//   ....[233]....
        /*0f78*/ 	.word	0x00008b30
        /*0f7c*/ 	.word	0x00000000
        /*0f80*/ 	.word	0x00000000
        /*0f84*/ 	.short	0x010a
        /*0f86*/ 	.byte	0xff
	.zero		1


	//   ....[234]....
        /*0f88*/ 	.word	0x00008b90
        /*0f8c*/ 	.word	0x00000000
        /*0f90*/ 	.word	0x00000000
        /*0f94*/ 	.short	0x010a
        /*0f96*/ 	.byte	0xff
	.zero		1


	//   ....[235]....
        /*0f98*/ 	.word	0x00008bf0
        /*0f9c*/ 	.word	0x00000000
        /*0fa0*/ 	.word	0x00000000
        /*0fa4*/ 	.short	0x010a
        /*0fa6*/ 	.byte	0xff
	.zero		1


	//   ....[236]....
        /*0fa8*/ 	.word	0x00008c50
        /*0fac*/ 	.word	0x00000000
        /*0fb0*/ 	.word	0x00000000
        /*0fb4*/ 	.short	0x010a
        /*0fb6*/ 	.byte	0xff
	.zero		1


	//   ....[237]....
        /*0fb8*/ 	.word	0x00008cb0
        /*0fbc*/ 	.word	0x00000000
        /*0fc0*/ 	.word	0x00000000
        /*0fc4*/ 	.short	0x010a
        /*0fc6*/ 	.byte	0xff
	.zero		1


	//   ....[238]....
        /*0fc8*/ 	.word	0x00008d10
        /*0fcc*/ 	.word	0x00000000
        /*0fd0*/ 	.word	0x00000000
        /*0fd4*/ 	.short	0x010a
        /*0fd6*/ 	.byte	0xff
	.zero		1


	//   ....[239]....
        /*0fd8*/ 	.word	0x00008d70
        /*0fdc*/ 	.word	0x00000000
        /*0fe0*/ 	.word	0x00000000
        /*0fe4*/ 	.short	0x010a
        /*0fe6*/ 	.byte	0xff
	.zero		1


	//   ....[240]....
        /*0fe8*/ 	.word	0x00008dd0
        /*0fec*/ 	.word	0x00000000
        /*0ff0*/ 	.word	0x00000000
        /*0ff4*/ 	.short	0x010a
        /*0ff6*/ 	.byte	0xff
	.zero		1


	//   ....[241]....
        /*0ff8*/ 	.word	0x00008e30
        /*0ffc*/ 	.word	0x00000000
        /*1000*/ 	.word	0x00000000
        /*1004*/ 	.short	0x010a
        /*1006*/ 	.byte	0xff
	.zero		1


	//   ....[242]....
        /*1008*/ 	.word	0x00008e90
        /*100c*/ 	.word	0x00000000
        /*1010*/ 	.word	0x00000000
        /*1014*/ 	.short	0x010a
        /*1016*/ 	.byte	0xff
	.zero		1


	//   ....[243]....
        /*1018*/ 	.word	0x00008ef0
        /*101c*/ 	.word	0x00000000
        /*1020*/ 	.word	0x00000000
        /*1024*/ 	.short	0x010a
        /*1026*/ 	.byte	0xff
	.zero		1


	//   ....[244]....
        /*1028*/ 	.word	0x00008f50
        /*102c*/ 	.word	0x00000000
        /*1030*/ 	.word	0x00000000
        /*1034*/ 	.short	0x010a
        /*1036*/ 	.byte	0xff
	.zero		1


	//   ....[245]....
        /*1038*/ 	.word	0x00008fb0
        /*103c*/ 	.word	0x00000000
        /*1040*/ 	.word	0x00000000
        /*1044*/ 	.short	0x010a
        /*1046*/ 	.byte	0xff
	.zero		1


	//   ....[246]....
        /*1048*/ 	.word	0x00009010
        /*104c*/ 	.word	0x00000000
        /*1050*/ 	.word	0x00000000
        /*1054*/ 	.short	0x010a
        /*1056*/ 	.byte	0xff
	.zero		1


	//   ....[247]....
        /*1058*/ 	.word	0x00009070
        /*105c*/ 	.word	0x00000000
        /*1060*/ 	.word	0x00000000
        /*1064*/ 	.short	0x010a
        /*1066*/ 	.byte	0xff
	.zero		1


	//   ....[248]....
        /*1068*/ 	.word	0x000090d0
        /*106c*/ 	.word	0x00000000
        /*1070*/ 	.word	0x00000000
        /*1074*/ 	.short	0x010a
        /*1076*/ 	.byte	0xff
	.zero		1


	//   ....[249]....
        /*1078*/ 	.word	0x00009130
        /*107c*/ 	.word	0x00000000
        /*1080*/ 	.word	0x00000000
        /*1084*/ 	.short	0x010a
        /*1086*/ 	.byte	0xff
	.zero		1


	//   ....[250]....
        /*1088*/ 	.word	0x00009190
        /*108c*/ 	.word	0x00000000
        /*1090*/ 	.word	0x00000000
        /*1094*/ 	.short	0x010a
        /*1096*/ 	.byte	0xff
	.zero		1


	//   ....[251]....
        /*1098*/ 	.word	0x000091f0
        /*109c*/ 	.word	0x00000000
        /*10a0*/ 	.word	0x00000000
        /*10a4*/ 	.short	0x010a
        /*10a6*/ 	.byte	0xff
	.zero		1


	//   ....[252]....
        /*10a8*/ 	.word	0x00009250
        /*10ac*/ 	.word	0x00000000
        /*10b0*/ 	.word	0x00000000
        /*10b4*/ 	.short	0x010a
        /*10b6*/ 	.byte	0xff
	.zero		1


	//   ....[253]....
        /*10b8*/ 	.word	0x000092b0
        /*10bc*/ 	.word	0x00000000
        /*10c0*/ 	.word	0x00000000
        /*10c4*/ 	.short	0x010a
        /*10c6*/ 	.byte	0xff
	.zero		1


	//   ....[254]....
        /*10c8*/ 	.word	0x00009310
        /*10cc*/ 	.word	0x00000000
        /*10d0*/ 	.word	0x00000000
        /*10d4*/ 	.short	0x010a
        /*10d6*/ 	.byte	0xff
	.zero		1


	//   ....[255]....
        /*10d8*/ 	.word	0x00009370
        /*10dc*/ 	.word	0x00000000
        /*10e0*/ 	.word	0x00000000
        /*10e4*/ 	.short	0x010a
        /*10e6*/ 	.byte	0xff
	.zero		1


	//   ....[0]....
        /*10e8*/ 	.word	0x000093d0
        /*10ec*/ 	.word	0x00000000
        /*10f0*/ 	.word	0x00000000
        /*10f4*/ 	.short	0x010a
        /*10f6*/ 	.byte	0xff
	.zero		1


	//   ....[1]....
        /*10f8*/ 	.word	0x00009430
        /*10fc*/ 	.word	0x00000000
        /*1100*/ 	.word	0x00000000
        /*1104*/ 	.short	0x010a
        /*1106*/ 	.byte	0xff
	.zero		1


	//   ....[2]....
        /*1108*/ 	.word	0x00009490
        /*110c*/ 	.word	0x00000000
        /*1110*/ 	.word	0x00000000
        /*1114*/ 	.short	0x010a
        /*1116*/ 	.byte	0xff
	.zero		1


	//   ....[3]....
        /*1118*/ 	.word	0x000094f0
        /*111c*/ 	.word	0x00000000
        /*1120*/ 	.word	0x00000000
        /*1124*/ 	.short	0x010a
        /*1126*/ 	.byte	0xff
	.zero		1


	//   ....[4]....
        /*1128*/ 	.word	0x00009550
        /*112c*/ 	.word	0x00000000
        /*1130*/ 	.word	0x00000000
        /*1134*/ 	.short	0x010a
        /*1136*/ 	.byte	0xff
	.zero		1


	//   ....[5]....
        /*1138*/ 	.word	0x000095b0
        /*113c*/ 	.word	0x00000000
        /*1140*/ 	.word	0x00000000
        /*1144*/ 	.short	0x010a
        /*1146*/ 	.byte	0xff
	.zero		1


	//   ....[6]....
        /*1148*/ 	.word	0x00009610
        /*114c*/ 	.word	0x00000000
        /*1150*/ 	.word	0x00000000
        /*1154*/ 	.short	0x010a
        /*1156*/ 	.byte	0xff
	.zero		1


	//   ....[7]....
        /*1158*/ 	.word	0x00009670
        /*115c*/ 	.word	0x00000000
        /*1160*/ 	.word	0x00000000
        /*1164*/ 	.short	0x010a
        /*1166*/ 	.byte	0xff
	.zero		1


	//   ....[8]....
        /*1168*/ 	.word	0x000096d0
        /*116c*/ 	.word	0x00000000
        /*1170*/ 	.word	0x00000000
        /*1174*/ 	.short	0x010a
        /*1176*/ 	.byte	0xff
	.zero		1


	//   ....[9]....
        /*1178*/ 	.word	0x00009730
        /*117c*/ 	.word	0x00000000
        /*1180*/ 	.word	0x00000000
        /*1184*/ 	.short	0x010a
        /*1186*/ 	.byte	0xff
	.zero		1


	//   ....[10]....
        /*1188*/ 	.word	0x00009790
        /*118c*/ 	.word	0x00000000
        /*1190*/ 	.word	0x00000000
        /*1194*/ 	.short	0x010a
        /*1196*/ 	.byte	0xff
	.zero		1


	//   ....[11]....
        /*1198*/ 	.word	0x000097f0
        /*119c*/ 	.word	0x00000000
        /*11a0*/ 	.word	0x00000000
        /*11a4*/ 	.short	0x010a
        /*11a6*/ 	.byte	0xff
	.zero		1


	//   ....[12]....
        /*11a8*/ 	.word	0x00009850
        /*11ac*/ 	.word	0x00000000
        /*11b0*/ 	.word	0x00000000
        /*11b4*/ 	.short	0x010a
        /*11b6*/ 	.byte	0xff
	.zero		1


	//   ....[13]....
        /*11b8*/ 	.word	0x000098b0
        /*11bc*/ 	.word	0x00000000
        /*11c0*/ 	.word	0x00000000
        /*11c4*/ 	.short	0x010a
        /*11c6*/ 	.byte	0xff
	.zero		1


	//   ....[14]....
        /*11c8*/ 	.word	0x00009910
        /*11cc*/ 	.word	0x00000000
        /*11d0*/ 	.word	0x00000000
        /*11d4*/ 	.short	0x010a
        /*11d6*/ 	.byte	0xff
	.zero		1


	//   ....[15]....
        /*11d8*/ 	.word	0x00009970
        /*11dc*/ 	.word	0x00000000
        /*11e0*/ 	.word	0x00000000
        /*11e4*/ 	.short	0x010a
        /*11e6*/ 	.byte	0xff
	.zero		1


	//   ....[16]....
        /*11e8*/ 	.word	0x000099d0
        /*11ec*/ 	.word	0x00000000
        /*11f0*/ 	.word	0x00000000
        /*11f4*/ 	.short	0x010a
        /*11f6*/ 	.byte	0xff
	.zero		1


	//   ....[17]....
        /*11f8*/ 	.word	0x00009a30
        /*11fc*/ 	.word	0x00000000
        /*1200*/ 	.word	0x00000000
        /*1204*/ 	.short	0x010a
        /*1206*/ 	.byte	0xff
	.zero		1


	//   ....[18]....
        /*1208*/ 	.word	0x00009a90
        /*120c*/ 	.word	0x00000000
        /*1210*/ 	.word	0x00000000
        /*1214*/ 	.short	0x010a
        /*1216*/ 	.byte	0xff
	.zero		1


	//   ....[19]....
        /*1218*/ 	.word	0x00009af0
        /*121c*/ 	.word	0x00000000
        /*1220*/ 	.word	0x00000000
        /*1224*/ 	.short	0x010a
        /*1226*/ 	.byte	0xff
	.zero		1


	//   ....[20]....
        /*1228*/ 	.word	0x00009b50
        /*122c*/ 	.word	0x00000000
        /*1230*/ 	.word	0x00000000
        /*1234*/ 	.short	0x010a
        /*1236*/ 	.byte	0xff
	.zero		1


	//   ....[21]....
        /*1238*/ 	.word	0x00009bb0
        /*123c*/ 	.word	0x00000000
        /*1240*/ 	.word	0x00000000
        /*1244*/ 	.short	0x010a
        /*1246*/ 	.byte	0xff
	.zero		1


	//   ....[22]....
        /*1248*/ 	.word	0x00009c10
        /*124c*/ 	.word	0x00000000
        /*1250*/ 	.word	0x00000000
        /*1254*/ 	.short	0x010a
        /*1256*/ 	.byte	0xff
	.zero		1


	//   ....[23]....
        /*1258*/ 	.word	0x00009c70
        /*125c*/ 	.word	0x00000000
        /*1260*/ 	.word	0x00000000
        /*1264*/ 	.short	0x010a
        /*1266*/ 	.byte	0xff
	.zero		1


	//   ....[24]....
        /*1268*/ 	.word	0x00009cd0
        /*126c*/ 	.word	0x00000000
        /*1270*/ 	.word	0x00000000
        /*1274*/ 	.short	0x010a
        /*1276*/ 	.byte	0xff
	.zero		1


	//   ....[25]....
        /*1278*/ 	.word	0x00009d30
        /*127c*/ 	.word	0x00000000
        /*1280*/ 	.word	0x00000000
        /*1284*/ 	.short	0x010a
        /*1286*/ 	.byte	0xff
	.zero		1


	//   ....[26]....
        /*1288*/ 	.word	0x00009d90
        /*128c*/ 	.word	0x00000000
        /*1290*/ 	.word	0x00000000
        /*1294*/ 	.short	0x010a
        /*1296*/ 	.byte	0xff
	.zero		1


	//   ....[27]....
        /*1298*/ 	.word	0x00009df0
        /*129c*/ 	.word	0x00000000
        /*12a0*/ 	.word	0x00000000
        /*12a4*/ 	.short	0x010a
        /*12a6*/ 	.byte	0xff
	.zero		1


	//   ....[28]....
        /*12a8*/ 	.word	0x00009e40
        /*12ac*/ 	.word	0x00000002
        /*12b0*/ 	.word	0x000003e0
        /*12b4*/ 	.short	0x010a
        /*12b6*/ 	.byte	0xff
	.zero		1


	//   ....[29]....
        /*12b8*/ 	.word	0x00009ea0
        /*12bc*/ 	.word	0x00000002
        /*12c0*/ 	.word	0x00000390
        /*12c4*/ 	.short	0x010a
        /*12c6*/ 	.byte	0xff
	.zero		1


	//   ....[30]....
        /*12c8*/ 	.word	0x00009ef0
        /*12cc*/ 	.word	0x00000002
        /*12d0*/ 	.word	0x00000380
        /*12d4*/ 	.short	0x010a
        /*12d6*/ 	.byte	0xff
	.zero		1


	//   ....[31]....
        /*12d8*/ 	.word	0x00009f50
        /*12dc*/ 	.word	0x00000000
        /*12e0*/ 	.word	0x00000390
        /*12e4*/ 	.short	0x010a
        /*12e6*/ 	.byte	0xff
	.zero		1


	//   ....[32]....
        /*12e8*/ 	.word	0x00009fa0
        /*12ec*/ 	.word	0x00000000
        /*12f0*/ 	.word	0x00000380
        /*12f4*/ 	.short	0x010a
        /*12f6*/ 	.byte	0xff
	.zero		1


	//   ....[33]....
        /*12f8*/ 	.word	0x0000a000
        /*12fc*/ 	.word	0x00000002
        /*1300*/ 	.word	0x000003c0
        /*1304*/ 	.short	0x010a
        /*1306*/ 	.byte	0xff
	.zero		1


	//   ....[34]....
        /*1308*/ 	.word	0x0000a060
        /*130c*/ 	.word	0x00000000
        /*1310*/ 	.word	0x00000000
        /*1314*/ 	.short	0x010a
        /*1316*/ 	.byte	0xff
	.zero		1


	//   ....[35]....
        /*1318*/ 	.word	0x0000a0c0
        /*131c*/ 	.word	0x00000000
        /*1320*/ 	.word	0x00000000
        /*1324*/ 	.short	0x010a
        /*1326*/ 	.byte	0xff
	.zero		1


	//   ....[36]....
        /*1328*/ 	.word	0x0000a120
        /*132c*/ 	.word	0x00000000
        /*1330*/ 	.word	0x00000000
        /*1334*/ 	.short	0x010a
        /*1336*/ 	.byte	0xff
	.zero		1


	//   ....[37]....
        /*1338*/ 	.word	0x0000a180
        /*133c*/ 	.word	0x00000000
        /*1340*/ 	.word	0x00000000
        /*1344*/ 	.short	0x010a
        /*1346*/ 	.byte	0xff
	.zero		1


	//   ....[38]....
        /*1348*/ 	.word	0x0000a1e0
        /*134c*/ 	.word	0x00000000
        /*1350*/ 	.word	0x00000000
        /*1354*/ 	.short	0x010a
        /*1356*/ 	.byte	0xff
	.zero		1


	//   ....[39]....
        /*1358*/ 	.word	0x0000a230
        /*135c*/ 	.word	0x0000000c
        /*1360*/ 	.word	0x00000380
        /*1364*/ 	.short	0x010a
        /*1366*/ 	.byte	0xff
	.zero		1


	//   ....[40]....
        /*1368*/ 	.word	0x0000a290
        /*136c*/ 	.word	0x00000000
        /*1370*/ 	.word	0x00000378
        /*1374*/ 	.short	0x010a
        /*1376*/ 	.byte	0xff
	.zero		1


	//   ....[41]....
        /*1378*/ 	.word	0x0000a2f0
        /*137c*/ 	.word	0x00000000
        /*1380*/ 	.word	0x00000368
        /*1384*/ 	.short	0x010a
        /*1386*/ 	.byte	0xff
	.zero		1


	//   ....[42]....
        /*1388*/ 	.word	0x0000a340
        /*138c*/ 	.word	0x00000003
        /*1390*/ 	.word	0x00000380
        /*1394*/ 	.short	0x010a
        /*1396*/ 	.byte	0xff
	.zero		1


	//   ....[43]....
        /*1398*/ 	.word	0x0000a3a0
        /*139c*/ 	.word	0x00000000
        /*13a0*/ 	.word	0x00000360
        /*13a4*/ 	.short	0x010a
        /*13a6*/ 	.byte	0xff
	.zero		1


	//   ....[44]....
        /*13a8*/ 	.word	0x0000a3f0
        /*13ac*/ 	.word	0x00000016
        /*13b0*/ 	.word	0x000003a0
        /*13b4*/ 	.short	0x010a
        /*13b6*/ 	.byte	0xff
	.zero		1


	//----- nvinfo : EIATTR_NUM_MBARRIERS
	.align		4
.L_47:
        /*13b8*/ 	.byte	0x03, 0x38
        /*13ba*/ 	.short	0x0080


	//----- nvinfo : EIATTR_EXIT_INSTR_OFFSETS
	.align		4
        /*13bc*/ 	.byte	0x04, 0x1c
        /*13be*/ 	.short	(.L_49 - .L_48)


	//   ....[0]....
.L_48:
        /*13c0*/ 	.word	0x00004b20


	//   ....[1]....
        /*13c4*/ 	.word	0x00005010


	//   ....[2]....
        /*13c8*/ 	.word	0x00005070


	//   ....[3]....
        /*13cc*/ 	.word	0x00005e90


	//   ....[4]....
        /*13d0*/ 	.word	0x00006ac0


	//   ....[5]....
        /*13d4*/ 	.word	0x00006b00


	//   ....[6]....
        /*13d8*/ 	.word	0x000088f0


	//----- nvinfo : EIATTR_MAX_THREADS
	.align		4
.L_49:
        /*13dc*/ 	.byte	0x04, 0x05
        /*13de*/ 	.short	(.L_51 - .L_50)
.L_50:
        /*13e0*/ 	.word	0x00000100
        /*13e4*/ 	.word	0x00000001
        /*13e8*/ 	.word	0x00000001


	//----- nvinfo : EIATTR_CRS_STACK_SIZE
	.align		4
.L_51:
        /*13ec*/ 	.byte	0x04, 0x1e
        /*13ee*/ 	.short	(.L_53 - .L_52)
.L_52:
        /*13f0*/ 	.word	0x00000000


	//----- nvinfo : EIATTR_CBANK_PARAM_SIZE
	.align		4
.L_53:
        /*13f4*/ 	.byte	0x03, 0x19
        /*13f6*/ 	.short	0x0800


	//----- nvinfo : EIATTR_PARAM_CBANK
	.align		4
        /*13f8*/ 	.byte	0x04, 0x0a
        /*13fa*/ 	.short	(.L_55 - .L_54)
	.align		4
.L_54:
        /*13fc*/ 	.word	index@(.nv.constant0._ZN7cutlass13device_kernelINS_4gemm6kernel13GemmUniversalIN4cute5tupleIJiiiiEEENS1_10collective13CollectiveMmaINS1_35MainloopSm100TmaUmmaWarpSpecializedILi54ELi2ELi4ENS5_IJNS4_1CILi1EEENSA_ILi2EEESB_EEEEENS5_IJNSA_ILi64EEESF_NSA_ILi32EEEEEENS_12float_e5m2_tENS5_IJlSB_lEEESI_SJ_NS4_8TiledMMAINS4_8MMA_AtomIJNS4_10MMA_TraitsINS4_19SM100_MMA_F8F6F4_SSEJSI_SI_fSF_SF_NS4_17integral_constantINS4_4UMMA5MajorELSQ_0EEESR_NSO_INSP_7ScaleInELSS_0EEEST_EEEEEENS4_6LayoutINS5_IJSB_SB_SB_EEENS5_IJNSA_ILi0EEESY_SY_EEEEENS5_IJNS4_10UnderscoreES11_S11_EEEEENS4_23SM90_TMA_LOAD_MULTICASTENS4_14ComposedLayoutINS4_7SwizzleILi1ELi4ELi3EEENS4_18smem_ptr_flag_bitsILi8EEENSW_INS5_IJNSA_ILi8EEESG_EEENS5_IJSG_SB_EEEEEEEvNS4_8identityENS4_13SM90_TMA_LOADES1E_vS1F_EENS_8epilogue10collective18CollectiveEpilogueINS1I_23Sm100TmaWarpSpecializedILi1ELi1ELi32ELb0ELb0EEEJSH_NS5_IJNSW_ISF_SB_EES1N_EEESI_SJ_SI_SJ_NS1I_6fusion15FusionCallbacksIS1M_NS1P_17LinearCombinationISI_fSI_fLNS_15FloatRoundStyleE2EEESH_S1O_JEEENS4_5SM1004TMEM4LOAD26SM100_TMEM_LOAD_16dp32b32xES1G_NS15_INS16_ILi2ELi4ELi3EEES19_NSW_INS5_IJS1A_SF_EEENS5_IJSF_SB_EEEEEEENS4_39AutoVectorizingCopyWithAssumedAlignmentILi128EEENS4_14SM90_TMA_STOREES23_S25_S25_EEEvvEEEEvNT_6ParamsE)
        /*1400*/ 	.short	0x0380
        /*1402*/ 	.short	0x0800


	//----- nvinfo : EIATTR_SW_WAR
	.align		4
.L_55:
        /*1404*/ 	.byte	0x04, 0x36
        /*1406*/ 	.short	(.L_57 - .L_56)
.L_56:
        /*1408*/ 	.word	0x00000008
.L_57:


//--------------------- .nv.callgraph             --------------------------
	.section	.nv.callgraph,"",@"SHT_CUDA_CALLGRAPH"
	.align	4
	.sectionentsize	8
	.align		4
        /*0000*/ 	.word	0x00000000
	.align		4
        /*0004*/ 	.word	0xffffffff
	.align		4
        /*0008*/ 	.word	index@(_ZN7cutlass13device_kernelINS_4gemm6kernel13GemmUniversalIN4cute5tupleIJiiiiEEENS1_10collective13CollectiveMmaINS1_35MainloopSm100TmaUmmaWarpSpecializedILi54ELi2ELi4ENS5_IJNS4_1CILi1EEENSA_ILi2EEESB_EEEEENS5_IJNSA_ILi64EEESF_NSA_ILi32EEEEEENS_12float_e5m2_tENS5_IJlSB_lEEESI_SJ_NS4_8TiledMMAINS4_8MMA_AtomIJNS4_10MMA_TraitsINS4_19SM100_MMA_F8F6F4_SSEJSI_SI_fSF_SF_NS4_17integral_constantINS4_4UMMA5MajorELSQ_0EEESR_NSO_INSP_7ScaleInELSS_0EEEST_EEEEEENS4_6LayoutINS5_IJSB_SB_SB_EEENS5_IJNSA_ILi0EEESY_SY_EEEEENS5_IJNS4_10UnderscoreES11_S11_EEEEENS4_23SM90_TMA_LOAD_MULTICASTENS4_14ComposedLayoutINS4_7SwizzleILi1ELi4ELi3EEENS4_18smem_ptr_flag_bitsILi8EEENSW_INS5_IJNSA_ILi8EEESG_EEENS5_IJSG_SB_EEEEEEEvNS4_8identityENS4_13SM90_TMA_LOADES1E_vS1F_EENS_8epilogue10collective18CollectiveEpilogueINS1I_23Sm100TmaWarpSpecializedILi1ELi1ELi32ELb0ELb0EEEJSH_NS5_IJNSW_ISF_SB_EES1N_EEESI_SJ_SI_SJ_NS1I_6fusion15FusionCallbacksIS1M_NS1P_17LinearCombinationISI_fSI_fLNS_15FloatRoundStyleE2EEESH_S1O_JEEENS4_5SM1004TMEM4LOAD26SM100_TMEM_LOAD_16dp32b32xES1G_NS15_INS16_ILi2ELi4ELi3EEES19_NSW_INS5_IJS1A_SF_EEENS5_IJSF_SB_EEEEEEENS4_39AutoVectorizingCopyWithAssumedAlignmentILi128EEENS4_14SM90_TMA_STOREES23_S25_S25_EEEvvEEEEvNT_6ParamsE)
	.align		4
        /*000c*/ 	.word	index@(__assertfail)
	.align		4
        /*0010*/ 	.word	0x00000000
	.align		4
        /*0014*/ 	.word	0xfffffffe
	.align		4
        /*0018*/ 	.word	0x00000000
	.align		4
        /*001c*/ 	.word	0xfffffffd
	.align		4
        /*0020*/ 	.word	0x00000000
	.align		4
        /*0024*/ 	.word	0xfffffffc


//--------------------- .nv.constant4             --------------------------
	.section	.nv.constant4,"a",@progbits
	.align	8
	.align		8
.nv.constant4:
        /*0000*/ 	.dword	__assertfail
	.align		8
        /*0008*/ 	.dword	__unnamed_1
	.align		8
        /*0010*/ 	.dword	__unnamed_2
	.align		8
        /*0018*/ 	.dword	_ZN39_INTERNAL_a7b1fe3b_4_k_cu_7c010ac6_77054cuda3std3__45__cpo5beginE
	.align		8
        /*0020*/ 	.dword	_ZN39_INTERNAL_a7b1fe3b_4_k_cu_7c010ac6_77054cuda3std3__45__cpo3endE
	.align		8
        /*0028*/ 	.dword	_ZN39_INTERNAL_a7b1fe3b_4_k_cu_7c010ac6_77054cuda3std3__45__cpo6cbeginE
	.align		8
        /*0030*/ 	.dword	_ZN39_INTERNAL_a7b1fe3b_4_k_cu_7c010ac6_77054cuda3std3__45__cpo4cendE
	.align		8
        /*0038*/ 	.dword	_ZN39_INTERNAL_a7b1fe3b_4_k_cu_7c010ac6_77054cuda3std3__441_GLOBAL__N__a7b1fe3b_4_k_cu_7c010ac6_77056ignoreE
	.align		8
        /*0040*/ 	.dword	_ZN39_INTERNAL_a7b1fe3b_4_k_cu_7c010ac6_77054cuda3std3__419piecewise_constructE
	.align		8
        /*0048*/ 	.dword	_ZN39_INTERNAL_a7b1fe3b_4_k_cu_7c010ac6_77054cuda3std3__48in_placeE
	.align		8
        /*0050*/ 	.dword	_ZN39_INTERNAL_a7b1fe3b_4_k_cu_7c010ac6_77054cuda3std6ranges3__45__cpo4swapE
	.align		8
        /*0058*/ 	.dword	_ZN39_INTERNAL_a7b1fe3b_4_k_cu_7c010ac6_77054cuda3std6ranges3__45__cpo9iter_moveE
	.align		8
        /*0060*/ 	.dword	_ZN39_INTERNAL_a7b1fe3b_4_k_cu_7c010ac6_77054cute7productE
	.align		8
        /*0068*/ 	.dword	_ZN39_INTERNAL_a7b1fe3b_4_k_cu_7c010ac6_77054cute1_E
	.align		8
        /*0070*/ 	.dword	$str$25
	.align		8
        /*0078*/ 	.dword	$str$26
	.align		8
        /*0080*/ 	.dword	$str$27
	.align		8
        /*0088*/ 	.dword	$str$28


//--------------------- .text._ZN7cutlass13device_kernelINS_4gemm6kernel13GemmUniversalIN4cute5tupleIJiiiiEEENS1_10collective13CollectiveMmaINS1_35MainloopSm100TmaUmmaWarpSpecializedILi54ELi2ELi4ENS5_IJNS4_1CILi1EEENSA_ILi2EEESB_EEEEENS5_IJNSA_ILi64EEESF_NSA_ILi32EEEEEENS_12float_e5m2_tENS5_IJlSB_lEEESI_SJ_NS4_8TiledMMAINS4_8MMA_AtomIJNS4_10MMA_TraitsINS4_19SM100_MMA_F8F6F4_SSEJSI_SI_fSF_SF_NS4_17integral_constantINS4_4UMMA5MajorELSQ_0EEESR_NSO_INSP_7ScaleInELSS_0EEEST_EEEEEENS4_6LayoutINS5_IJSB_SB_SB_EEENS5_IJNSA_ILi0EEESY_SY_EEEEENS5_IJNS4_10UnderscoreES11_S11_EEEEENS4_23SM90_TMA_LOAD_MULTICASTENS4_14ComposedLayoutINS4_7SwizzleILi1ELi4ELi3EEENS4_18smem_ptr_flag_bitsILi8EEENSW_INS5_IJNSA_ILi8EEESG_EEENS5_IJSG_SB_EEEEEEEvNS4_8identityENS4_13SM90_TMA_LOADES1E_vS1F_EENS_8epilogue10collective18CollectiveEpilogueINS1I_23Sm100TmaWarpSpecializedILi1ELi1ELi32ELb0ELb0EEEJSH_NS5_IJNSW_ISF_SB_EES1N_EEESI_SJ_SI_SJ_NS1I_6fusion15FusionCallbacksIS1M_NS1P_17LinearCombinationISI_fSI_fLNS_15FloatRoundStyleE2EEESH_S1O_JEEENS4_5SM1004TMEM4LOAD26SM100_TMEM_LOAD_16dp32b32xES1G_NS15_INS16_ILi2ELi4ELi3EEES19_NSW_INS5_IJS1A_SF_EEENS5_IJSF_SB_EEEEEEENS4_39AutoVectorizingCopyWithAssumedAlignmentILi128EEENS4_14SM90_TMA_STOREES23_S25_S25_EEEvvEEEEvNT_6ParamsE --------------------------
	.section	.text._ZN7cutlass13device_kernelINS_4gemm6kernel13GemmUniversalIN4cute5tupleIJiiiiEEENS1_10collective13CollectiveMmaINS1_35MainloopSm100TmaUmmaWarpSpecializedILi54ELi2ELi4ENS5_IJNS4_1CILi1EEENSA_ILi2EEESB_EEEEENS5_IJNSA_ILi64EEESF_NSA_ILi32EEEEEENS_12float_e5m2_tENS5_IJlSB_lEEESI_SJ_NS4_8TiledMMAINS4_8MMA_AtomIJNS4_10MMA_TraitsINS4_19SM100_MMA_F8F6F4_SSEJSI_SI_fSF_SF_NS4_17integral_constantINS4_4UMMA5MajorELSQ_0EEESR_NSO_INSP_7ScaleInELSS_0EEEST_EEEEEENS4_6LayoutINS5_IJSB_SB_SB_EEENS5_IJNSA_ILi0EEESY_SY_EEEEENS5_IJNS4_10UnderscoreES11_S11_EEEEENS4_23SM90_TMA_LOAD_MULTICASTENS4_14ComposedLayoutINS4_7SwizzleILi1ELi4ELi3EEENS4_18smem_ptr_flag_bitsILi8EEENSW_INS5_IJNSA_ILi8EEESG_EEENS5_IJSG_SB_EEEEEEEvNS4_8identityENS4_13SM90_TMA_LOADES1E_vS1F_EENS_8epilogue10collective18CollectiveEpilogueINS1I_23Sm100TmaWarpSpecializedILi1ELi1ELi32ELb0ELb0EEEJSH_NS5_IJNSW_ISF_SB_EES1N_EEESI_SJ_SI_SJ_NS1I_6fusion15FusionCallbacksIS1M_NS1P_17LinearCombinationISI_fSI_fLNS_15FloatRoundStyleE2EEESH_S1O_JEEENS4_5SM1004TMEM4LOAD26SM100_TMEM_LOAD_16dp32b32xES1G_NS15_INS16_ILi2ELi4ELi3EEES19_NSW_INS5_IJS1A_SF_EEENS5_IJSF_SB_EEEEEEENS4_39AutoVectorizingCopyWithAssumedAlignmentILi128EEENS4_14SM90_TMA_STOREES23_S25_S25_EEEvvEEEEvNT_6ParamsE,"ax",@progbits
	.align	128
.text._ZN7cutlass13device_kernelINS_4gemm6kernel13GemmUniversalIN4cute5tupleIJiiiiEEENS1_10collective13CollectiveMmaINS1_35MainloopSm100TmaUmmaWarpSpecializedILi54ELi2ELi4ENS5_IJNS4_1CILi1EEENSA_ILi2EEESB_EEEEENS5_IJNSA_ILi64EEESF_NSA_ILi32EEEEEENS_12float_e5m2_tENS5_IJlSB_lEEESI_SJ_NS4_8TiledMMAINS4_8MMA_AtomIJNS4_10MMA_TraitsINS4_19SM100_MMA_F8F6F4_SSEJSI_SI_fSF_SF_NS4_17integral_constantINS4_4UMMA5MajorELSQ_0EEESR_NSO_INSP_7ScaleInELSS_0EEEST_EEEEEENS4_6LayoutINS5_IJSB_SB_SB_EEENS5_IJNSA_ILi0EEESY_SY_EEEEENS5_IJNS4_10UnderscoreES11_S11_EEEEENS4_23SM90_TMA_LOAD_MULTICASTENS4_14ComposedLayoutINS4_7SwizzleILi1ELi4ELi3EEENS4_18smem_ptr_flag_bitsILi8EEENSW_INS5_IJNSA_ILi8EEESG_EEENS5_IJSG_SB_EEEEEEEvNS4_8identityENS4_13SM90_TMA_LOADES1E_vS1F_EENS_8epilogue10collective18CollectiveEpilogueINS1I_23Sm100TmaWarpSpecializedILi1ELi1ELi32ELb0ELb0EEEJSH_NS5_IJNSW_ISF_SB_EES1N_EEESI_SJ_SI_SJ_NS1I_6fusion15FusionCallbacksIS1M_NS1P_17LinearCombinationISI_fSI_fLNS_15FloatRoundStyleE2EEESH_S1O_JEEENS4_5SM1004TMEM4LOAD26SM100_TMEM_LOAD_16dp32b32xES1G_NS15_INS16_ILi2ELi4ELi3EEES19_NSW_INS5_IJS1A_SF_EEENS5_IJSF_SB_EEEEEEENS4_39AutoVectorizingCopyWithAssumedAlignmentILi128EEENS4_14SM90_TMA_STOREES23_S25_S25_EEEvvEEEEvNT_6ParamsE:
        .type           _ZN7cutlass13device_kernelINS_4gemm6kernel13GemmUniversalIN4cute5tupleIJiiiiEEENS1_10collective13CollectiveMmaINS1_35MainloopSm100TmaUmmaWarpSpecializedILi54ELi2ELi4ENS5_IJNS4_1CILi1EEENSA_ILi2EEESB_EEEEENS5_IJNSA_ILi64EEESF_NSA_ILi32EEEEEENS_12float_e5m2_tENS5_IJlSB_lEEESI_SJ_NS4_8TiledMMAINS4_8MMA_AtomIJNS4_10MMA_TraitsINS4_19SM100_MMA_F8F6F4_SSEJSI_SI_fSF_SF_NS4_17integral_constantINS4_4UMMA5MajorELSQ_0EEESR_NSO_INSP_7ScaleInELSS_0EEEST_EEEEEENS4_6LayoutINS5_IJSB_SB_SB_EEENS5_IJNSA_ILi0EEESY_SY_EEEEENS5_IJNS4_10UnderscoreES11_S11_EEEEENS4_23SM90_TMA_LOAD_MULTICASTENS4_14ComposedLayoutINS4_7SwizzleILi1ELi4ELi3EEENS4_18smem_ptr_flag_bitsILi8EEENSW_INS5_IJNSA_ILi8EEESG_EEENS5_IJSG_SB_EEEEEEEvNS4_8identityENS4_13SM90_TMA_LOADES1E_vS1F_EENS_8epilogue10collective18CollectiveEpilogueINS1I_23Sm100TmaWarpSpecializedILi1ELi1ELi32ELb0ELb0EEEJSH_NS5_IJNSW_ISF_SB_EES1N_EEESI_SJ_SI_SJ_NS1I_6fusion15FusionCallbacksIS1M_NS1P_17LinearCombinationISI_fSI_fLNS_15FloatRoundStyleE2EEESH_S1O_JEEENS4_5SM1004TMEM4LOAD26SM100_TMEM_LOAD_16dp32b32xES1G_NS15_INS16_ILi2ELi4ELi3EEES19_NSW_INS5_IJS1A_SF_EEENS5_IJSF_SB_EEEEEEENS4_39AutoVectorizingCopyWithAssumedAlignmentILi128EEENS4_14SM90_TMA_STOREES23_S25_S25_EEEvvEEEEvNT_6ParamsE,@function
        .size           _ZN7cutlass13device_kernelINS_4gemm6kernel13GemmUniversalIN4cute5tupleIJiiiiEEENS1_10collective13CollectiveMmaINS1_35MainloopSm100TmaUmmaWarpSpecializedILi54ELi2ELi4ENS5_IJNS4_1CILi1EEENSA_ILi2EEESB_EEEEENS5_IJNSA_ILi64EEESF_NSA_ILi32EEEEEENS_12float_e5m2_tENS5_IJlSB_lEEESI_SJ_NS4_8TiledMMAINS4_8MMA_AtomIJNS4_10MMA_TraitsINS4_19SM100_MMA_F8F6F4_SSEJSI_SI_fSF_SF_NS4_17integral_constantINS4_4UMMA5MajorELSQ_0EEESR_NSO_INSP_7ScaleInELSS_0EEEST_EEEEEENS4_6LayoutINS5_IJSB_SB_SB_EEENS5_IJNSA_ILi0EEESY_SY_EEEEENS5_IJNS4_10UnderscoreES11_S11_EEEEENS4_23SM90_TMA_LOAD_MULTICASTENS4_14ComposedLayoutINS4_7SwizzleILi1ELi4ELi3EEENS4_18smem_ptr_flag_bitsILi8EEENSW_INS5_IJNSA_ILi8EEESG_EEENS5_IJSG_SB_EEEEEEEvNS4_8identityENS4_13SM90_TMA_LOADES1E_vS1F_EENS_8epilogue10collective18CollectiveEpilogueINS1I_23Sm100TmaWarpSpecializedILi1ELi1ELi32ELb0ELb0EEEJSH_NS5_IJNSW_ISF_SB_EES1N_EEESI_SJ_SI_SJ_NS1I_6fusion15FusionCallbacksIS1M_NS1P_17LinearCombinationISI_fSI_fLNS_15FloatRoundStyleE2EEESH_S1O_JEEENS4_5SM1004TMEM4LOAD26SM100_TMEM_LOAD_16dp32b32xES1G_NS15_INS16_ILi2ELi4ELi3EEES19_NSW_INS5_IJS1A_SF_EEENS5_IJSF_SB_EEEEEEENS4_39AutoVectorizingCopyWithAssumedAlignmentILi128EEENS4_14SM90_TMA_STOREES23_S25_S25_EEEvvEEEEvNT_6ParamsE,(.L_x_286 - _ZN7cutlass13device_kernelINS_4gemm6kernel13GemmUniversalIN4cute5tupleIJiiiiEEENS1_10collective13CollectiveMmaINS1_35MainloopSm100TmaUmmaWarpSpecializedILi54ELi2ELi4ENS5_IJNS4_1CILi1EEENSA_ILi2EEESB_EEEEENS5_IJNSA_ILi64EEESF_NSA_ILi32EEEEEENS_12float_e5m2_tENS5_IJlSB_lEEESI_SJ_NS4_8TiledMMAINS4_8MMA_AtomIJNS4_10MMA_TraitsINS4_19SM100_MMA_F8F6F4_SSEJSI_SI_fSF_SF_NS4_17integral_constantINS4_4UMMA5MajorELSQ_0EEESR_NSO_INSP_7ScaleInELSS_0EEEST_EEEEEENS4_6LayoutINS5_IJSB_SB_SB_EEENS5_IJNSA_ILi0EEESY_SY_EEEEENS5_IJNS4_10UnderscoreES11_S11_EEEEENS4_23SM90_TMA_LOAD_MULTICASTENS4_14ComposedLayoutINS4_7SwizzleILi1ELi4ELi3EEENS4_18smem_ptr_flag_bitsILi8EEENSW_INS5_IJNSA_ILi8EEESG_EEENS5_IJSG_SB_EEEEEEEvNS4_8identityENS4_13SM90_TMA_LOADES1E_vS1F_EENS_8epilogue10collective18CollectiveEpilogueINS1I_23Sm100TmaWarpSpecializedILi1ELi1ELi32ELb0ELb0EEEJSH_NS5_IJNSW_ISF_SB_EES1N_EEESI_SJ_SI_SJ_NS1I_6fusion15FusionCallbacksIS1M_NS1P_17LinearCombinationISI_fSI_fLNS_15FloatRoundStyleE2EEESH_S1O_JEEENS4_5SM1004TMEM4LOAD26SM100_TMEM_LOAD_16dp32b32xES1G_NS15_INS16_ILi2ELi4ELi3EEES19_NSW_INS5_IJS1A_SF_EEENS5_IJSF_SB_EEEEEEENS4_39AutoVectorizingCopyWithAssumedAlignmentILi128EEENS4_14SM90_TMA_STOREES23_S25_S25_EEEvvEEEEvNT_6ParamsE)
        .other          _ZN7cutlass13device_kernelINS_4gemm6kernel13GemmUniversalIN4cute5tupleIJiiiiEEENS1_10collective13CollectiveMmaINS1_35MainloopSm100TmaUmmaWarpSpecializedILi54ELi2ELi4ENS5_IJNS4_1CILi1EEENSA_ILi2EEESB_EEEEENS5_IJNSA_ILi64EEESF_NSA_ILi32EEEEEENS_12float_e5m2_tENS5_IJlSB_lEEESI_SJ_NS4_8TiledMMAINS4_8MMA_AtomIJNS4_10MMA_TraitsINS4_19SM100_MMA_F8F6F4_SSEJSI_SI_fSF_SF_NS4_17integral_constantINS4_4UMMA5MajorELSQ_0EEESR_NSO_INSP_7ScaleInELSS_0EEEST_EEEEEENS4_6LayoutINS5_IJSB_SB_SB_EEENS5_IJNSA_ILi0EEESY_SY_EEEEENS5_IJNS4_10UnderscoreES11_S11_EEEEENS4_23SM90_TMA_LOAD_MULTICASTENS4_14ComposedLayoutINS4_7SwizzleILi1ELi4ELi3EEENS4_18smem_ptr_flag_bitsILi8EEENSW_INS5_IJNSA_ILi8EEESG_EEENS5_IJSG_SB_EEEEEEEvNS4_8identityENS4_13SM90_TMA_LOADES1E_vS1F_EENS_8epilogue10collective18CollectiveEpilogueINS1I_23Sm100TmaWarpSpecializedILi1ELi1ELi32ELb0ELb0EEEJSH_NS5_IJNSW_ISF_SB_EES1N_EEESI_SJ_SI_SJ_NS1I_6fusion15FusionCallbacksIS1M_NS1P_17LinearCombinationISI_fSI_fLNS_15FloatRoundStyleE2EEESH_S1O_JEEENS4_5SM1004TMEM4LOAD26SM100_TMEM_LOAD_16dp32b32xES1G_NS15_INS16_ILi2ELi4ELi3EEES19_NSW_INS5_IJS1A_SF_EEENS5_IJSF_SB_EEEEEEENS4_39AutoVectorizingCopyWithAssumedAlignmentILi128EEENS4_14SM90_TMA_STOREES23_S25_S25_EEEvvEEEEvNT_6ParamsE,@"STO_CUDA_ENTRY STV_DEFAULT"
_ZN7cutlass13device_kernelINS_4gemm6kernel13GemmUniversalIN4cute5tupleIJiiiiEEENS1_10collective13CollectiveMmaINS1_35MainloopSm100TmaUmmaWarpSpecializedILi54ELi2ELi4ENS5_IJNS4_1CILi1EEENSA_ILi2EEESB_EEEEENS5_IJNSA_ILi64EEESF_NSA_ILi32EEEEEENS_12float_e5m2_tENS5_IJlSB_lEEESI_SJ_NS4_8TiledMMAINS4_8MMA_AtomIJNS4_10MMA_TraitsINS4_19SM100_MMA_F8F6F4_SSEJSI_SI_fSF_SF_NS4_17integral_constantINS4_4UMMA5MajorELSQ_0EEESR_NSO_INSP_7ScaleInELSS_0EEEST_EEEEEENS4_6LayoutINS5_IJSB_SB_SB_EEENS5_IJNSA_ILi0EEESY_SY_EEEEENS5_IJNS4_10UnderscoreES11_S11_EEEEENS4_23SM90_TMA_LOAD_MULTICASTENS4_14ComposedLayoutINS4_7SwizzleILi1ELi4ELi3EEENS4_18smem_ptr_flag_bitsILi8EEENSW_INS5_IJNSA_ILi8EEESG_EEENS5_IJSG_SB_EEEEEEEvNS4_8identityENS4_13SM90_TMA_LOADES1E_vS1F_EENS_8epilogue10collective18CollectiveEpilogueINS1I_23Sm100TmaWarpSpecializedILi1ELi1ELi32ELb0ELb0EEEJSH_NS5_IJNSW_ISF_SB_EES1N_EEESI_SJ_SI_SJ_NS1I_6fusion15FusionCallbacksIS1M_NS1P_17LinearCombinationISI_fSI_fLNS_15FloatRoundStyleE2EEESH_S1O_JEEENS4_5SM1004TMEM4LOAD26SM100_TMEM_LOAD_16dp32b32xES1G_NS15_INS16_ILi2ELi4ELi3EEES19_NSW_INS5_IJS1A_SF_EEENS5_IJSF_SB_EEEEEEENS4_39AutoVectorizingCopyWithAssumedAlignmentILi128EEENS4_14SM90_TMA_STOREES23_S25_S25_EEEvvEEEEvNT_6ParamsE:
[----:B------:R-:W1:Y:S01]  /*0000*/  LDC R1, c[0x0][0x37c] ;  /* 0x0000df00ff017b82 */ /* 0x000e620000000800 */
[----:B------:R-:W2:Y:S01]  /*0010*/  S2R R76, SR_TID.X ;  /* 0x00000000004c7919 */ /* 0x000ea20000002100 */
[----:B------:R-:W3:Y:S01]  /*0020*/  LDCU.64 UR8, c[0x0][0x890] ;  /* 0x00011200ff0877ac */ /* 0x000ee20008000a00 */
[----:B------:R-:W-:Y:S02]  /*0030*/  PRMT R79, RZ, 0x7610, R79 ;  /* 0x00007610ff4f7816 */ /* 0x000fe4000000004f */
[----:B------:R-:W-:Y:S01]  /*0040*/  ELECT P3, URZ, PT ;  /* 0x0000000000ff782f */ /* 0x000fe20003860000 */
[----:B---3--:R-:W-:-:S04]  /*0050*/  UISETP.NE.U32.AND UP0, UPT, UR8, URZ, UPT ;  /* 0x000000ff0800728c */ /* 0x008fc8000bf05070 */
[----:B------:R-:W-:Y:S01]  /*0060*/  UISETP.NE.AND.EX UP0, UPT, UR9, URZ, UPT, UP0 ;  /* 0x000000ff0900728c */ /* 0x000fe2000bf05300 */
[----:B--2---:R-:W-:-:S05]  /*0070*/  SHF.R.U32.HI R80, RZ, 0x5, R76 ;  /* 0x00000005ff507819 */ /* 0x004fca000001164c */
[----:B------:R-:W2:Y:S02]  /*0080*/  SHFL.IDX PT, R0, R80, RZ, 0x1f ;  /* 0x00001fff50007589 */ /* 0x000ea400000e0000 */
[----:B--2---:R-:W-:Y:S01]  /*0090*/  R2UR UR22, R0 ;  /* 0x00000000001672ca */ /* 0x004fe200000e0000 */
[----:B-1----:R-:W-:-:S14]  /*00a0*/  BRA.U UP0, `(.L_x_0) ;  /* 0x0000000100307547 */ /* 0x002fdc000b800000 */
[----:B------:R-:W1:Y:S02]  /*00b0*/  LDCU.64 UR4, c[0x0][0x888] ;  /* 0x00011100ff0477ac */ /* 0x000e640008000a00 */
[----:B-1----:R-:W-:-:S04]  /*00c0*/  UISETP.NE.U32.AND UP0, UPT, UR4, URZ, UPT ;  /* 0x000000ff0400728c */ /* 0x002fc8000bf05070 */
[----:B------:R-:W-:-:S09]  /*00d0*/  UISETP.NE.AND.EX UP0, UPT, UR5, URZ, UPT, UP0 ;  /* 0x000000ff0500728c */ /* 0x000fd2000bf05300 */
[----:B------:R-:W-:Y:S05]  /*00e0*/  BRA.U !UP0, `(.L_x_1) ;  /* 0x0000000108147547 */ /* 0x000fea000b800000 */
[----:B------:R-:W1:Y:S01]  /*00f0*/  LDC.64 R2, c[0x0][0x888] ;  /* 0x00022200ff027b82 */ /* 0x000e620000000a00 */
[----:B------:R-:W1:Y:S02]  /*0100*/  LDCU.64 UR4, c[0x0][0x358] ;  /* 0x00006b00ff0477ac */ /* 0x000e640008000a00 */
[----:B-1----:R1:W5:Y:S01]  /*0110*/  LDG.E R39, desc[UR4][R2.64] ;  /* 0x0000000402277981 */ /* 0x002362000c1e1900 */
[----:B------:R-:W-:Y:S01]  /*0120*/  HFMA2 R79, -RZ, RZ, 0, 5.9604644775390625e-08 ;  /* 0x00000001ff4f7431 */ /* 0x000fe200000001ff */
[----:B------:R-:W-:Y:S05]  /*0130*/  BRA `(.L_x_0) ;  /* 0x00000000000c7947 */ /* 0x000fea0003800000 */
.L_x_1:
[----:B------:R-:W1:Y:S01]  /*0140*/  LDCU UR4, c[0x0][0x880] ;  /* 0x00011000ff0477ac */ /* 0x000e620008000800 */
[----:B------:R-:W-:Y:S01]  /*0150*/  HFMA2 R79, -RZ, RZ, 0, 5.9604644775390625e-08 ;  /* 0x00000001ff4f7431 */ /* 0x000fe200000001ff */
[----:B-1----:R-:W-:-:S07]  /*0160*/  MOV R39, UR4 ;  /* 0x0000000400277c02 */ /* 0x002fce0008000f00 */
.L_x_0:
[----:B------:R-:W2:Y:S02]  /*0170*/  LDCU.64 UR4, c[0x0][0x8b0] ;  /* 0x00011600ff0477ac */ /* 0x000ea40008000a00 */
[----:B--2---:R-:W-:-:S04]  /*0180*/  UISETP.NE.U32.AND UP0, UPT, UR4, URZ, UPT ;  /* 0x000000ff0400728c */ /* 0x004fc8000bf05070 */
[----:B------:R-:W-:-:S09]  /*0190*/  UISETP.NE.AND.EX UP0, UPT, UR5, URZ, UPT, UP0 ;  /* 0x000000ff0500728c */ /* 0x000fd2000bf05300 */
[----:B------:R-:W-:Y:S05]  /*01a0*/  BRA.U UP0, `(.L_x_2) ;  /* 0x0000000100287547 */ /* 0x000fea000b800000 */
[----:B------:R-:W2:Y:S02]  /*01b0*/  LDCU.64 UR4, c[0x0][0x8a8] ;  /* 0x00011500ff0477ac */ /* 0x000ea40008000a00 */
[----:B--2---:R-:W-:-:S04]  /*01c0*/  UISETP.NE.U32.AND UP0, UPT, UR4, URZ, UPT ;  /* 0x000000ff0400728c */ /* 0x004fc8000bf05070 */
[----:B------:R-:W-:-:S09]  /*01d0*/  UISETP.NE.AND.EX UP0, UPT, UR5, URZ, UPT, UP0 ;  /* 0x000000ff0500728c */ /* 0x000fd2000bf05300 */
[----:B------:R-:W-:Y:S05]  /*01e0*/  BRA.U !UP0, `(.L_x_3) ;  /* 0x0000000108107547 */ /* 0x000fea000b800000 */
[----:B-1----:R-:W1:Y:S01]  /*01f0*/  LDC.64 R2, c[0x0][0x8a8] ;  /* 0x00022a00ff027b82 */ /* 0x002e620000000a00 */
[----:B------:R-:W1:Y:S02]  /*0200*/  LDCU.64 UR4, c[0x0][0x358] ;  /* 0x00006b00ff0477ac */ /* 0x000e640008000a00 */
[----:B-1----:R2:W5:Y:S01]  /*0210*/  LDG.E R38, desc[UR4][R2.64] ;  /* 0x0000000402267981 */ /* 0x002562000c1e1900 */
[----:B------:R-:W-:Y:S05]  /*0220*/  BRA `(.L_x_2) ;  /* 0x0000000000087947 */ /* 0x000fea0003800000 */
.L_x_3:
[----:B------:R-:W2:Y:S02]  /*0230*/  LDCU UR4, c[0x0][0x8a0] ;  /* 0x00011400ff0477ac */ /* 0x000ea40008000800 */
[----:B--2---:R-:W-:Y:S02]  /*0240*/  MOV R38, UR4 ;  /* 0x0000000400267c02 */ /* 0x004fe40008000f00 */
.L_x_2:
[----:B------:R-:W-:Y:S01]  /*0250*/  IMAD.U32 R0, RZ, RZ, UR22 ;  /* 0x00000016ff007e24 */ /* 0x000fe2000f8e00ff */
[----:B------:R-:W-:Y:S04]  /*0260*/  BSSY.RECONVERGENT B0, `(.L_x_4) ;  /* 0x000000c000007945 */ /* 0x000fe80003800200 */
[C---:B------:R-:W-:Y:S02]  /*0270*/  ISETP.NE.OR P1, PT, R0.reuse, 0x1, !P3 ;  /* 0x000000010000780c */ /* 0x040fe40005f25670 */
[----:B------:R-:W-:-:S11]  /*0280*/  ISETP.NE.OR P0, PT, R0, 0x3, !P3 ;  /* 0x000000030000780c */ /* 0x000fd60005f05670 */
[----:B------:R-:W-:Y:S05]  /*0290*/  @P1 BRA `(.L_x_5) ;  /* 0x0000000000201947 */ /* 0x000fea0003800000 */
[----:B------:R-:W3:Y:S02]  /*02a0*/  LDCU.64 UR4, c[0x0][0x348] ;  /* 0x00006900ff0477ac */ /* 0x000ee40008000a00 */
[----:B---3--:R-:W-:Y:S02]  /*02b0*/  UIADD3 UR6, UP1, UPT, UR4, 0x80, URZ ;  /* 0x0000008004067890 */ /* 0x008fe4000ff3e0ff */
[----:B------:R-:W-:Y:S02]  /*02c0*/  UIADD3 UR4, UP0, UPT, UR4, 0x180, URZ ;  /* 0x0000018004047890 */ /* 0x000fe4000ff1e0ff */
[----:B------:R-:W-:Y:S02]  /*02d0*/  UIADD3.X UR7, UPT, UPT, URZ, UR5, URZ, UP1, !UPT ;  /* 0x00000005ff077290 */ /* 0x000fe40008ffe4ff */
[----:B------:R-:W-:-:S07]  /*02e0*/  UIADD3.X UR5, UPT, UPT, URZ, UR5, URZ, UP0, !UPT ;  /* 0x00000005ff057290 */ /* 0x000fce00087fe4ff */
[----:B------:R3:W-:Y:S02]  /*02f0*/  UTMACCTL.PF [UR6] ;  /* 0x00000000060079b9 */ /* 0x0007e40008040000 */
[----:B------:R3:W-:Y:S02]  /*0300*/  UTMACCTL.PF [UR4] ;  /* 0x00000000040079b9 */ /* 0x0007e40008040000 */
[----:B---3--:R-:W-:Y:S01]  /*0310*/  NOP ;  /* 0x0000000000007918 */ /* 0x008fe20000000000 */
.L_x_5:
[----:B------:R-:W-:Y:S05]  /*0320*/  BSYNC.RECONVERGENT B0 ;  /* 0x0000000000007941 */ /* 0x000fea0003800200 */
.L_x_4:
[----:B------:R-:W-:Y:S04]  /*0330*/  BSSY.RECONVERGENT B0, `(.L_x_6) ;  /* 0x000000a000007945 */ /* 0x000fe80003800200 */
        /* <DEDUP_REMOVED lines=9> */
.L_x_7:
[----:B------:R-:W-:Y:S05]  /*03d0*/  BSYNC.RECONVERGENT B0 ;  /* 0x0000000000007941 */ /* 0x000fea0003800200 */
.L_x_6:
[----:B------:R-:W3:Y:S01]  /*03e0*/  LDCU.64 UR4, c[0x0][0x888] ;  /* 0x00011100ff0477ac */ /* 0x000ee20008000a00 */
[----:B------:R-:W-:Y:S02]  /*03f0*/  UISETP.EQ.U32.AND UP1, UPT, UR8, URZ, UPT ;  /* 0x000000ff0800728c */ /* 0x000fe4000bf22070 */
[----:B------:R-:W-:Y:S02]  /*0400*/  UPLOP3.LUT UP3, UPT, UPT, UPT, UPT, 0x80, 0x8 ;  /* 0x000000000008789c */ /* 0x000fe40003f6f070 */
[----:B---3--:R-:W-:-:S04]  /*0410*/  UISETP.NE.U32.AND UP0, UPT, UR4, URZ, UPT ;  /* 0x000000ff0400728c */ /* 0x008fc8000bf05070 */
[----:B------:R-:W-:-:S04]  /*0420*/  UISETP.NE.AND.EX UP0, UPT, UR5, URZ, UPT, UP0 ;  /* 0x000000ff0500728c */ /* 0x000fc8000bf05300 */
[----:B------:R-:W-:-:S04]  /*0430*/  UISETP.EQ.OR.EX UP2, UPT, UR9, URZ, !UP0, UP1 ;  /* 0x000000ff0900728c */ /* 0x000fc8000c742710 */
[----:B------:R-:W-:-:S05]  /*0440*/  UP2UR UR61, UPR, URZ, 0x4 ;  /* 0x00000004ff3d7883 */ /* 0x000fca0008000000 */
[----:B------:R-:W-:Y:S07]  /*0450*/  BRA.U !UP2, `(.L_x_8) ;  /* 0x000000010a207547 */ /* 0x000fee000b800000 */
[----:B------:R-:W-:Y:S01]  /*0460*/  UISETP.NE.U32.AND UP1, UPT, UR8, URZ, UPT ;  /* 0x000000ff0800728c */ /* 0x000fe2000bf25070 */
[----:B-----5:R-:W-:Y:S01]  /*0470*/  FSETP.NEU.AND P0, PT, R39, RZ, PT ;  /* 0x000000ff2700720b */ /* 0x020fe20003f0d000 */
[----:B------:R-:W-:Y:S02]  /*0480*/  USEL UR4, URZ, 0xffffffff, UP0 ;  /* 0xffffffffff047887 */ /* 0x000fe40008000000 */
[----:B------:R-:W-:-:S10]  /*0490*/  UISETP.NE.AND.EX UP1, UPT, UR9, URZ, UPT, UP1 ;  /* 0x000000ff0900728c */ /* 0x000fd4000bf25310 */
[----:B------:R-:W-:Y:S01]  /*04a0*/  VOTEU.ANY UP0, P0 ;  /* 0x0000000000ff7886 */ /* 0x000fe20000000100 */
[----:B------:R-:W-:-:S04]  /*04b0*/  @!UP1 USEL UR4, URZ, 0xffffffff, UP0 ;  /* 0xffffffffff049887 */ /* 0x000fc80008000000 */
[----:B------:R-:W-:-:S04]  /*04c0*/  ULOP3.LUT UR4, UR4, 0x1, URZ, 0xc0, !UPT ;  /* 0x0000000104047892 */ /* 0x000fc8000f8ec0ff */
[----:B------:R-:W-:-:S11]  /*04d0*/  UISETP.NE.U32.AND UP3, UPT, UR4, 0x1, UPT ;  /* 0x000000010400788c */ /* 0x000fd6000bf65070 */
.L_x_8:
[----:B-12---:R-:W1:Y:S01]  /*04e0*/  SHFL.IDX PT, R2, R80, RZ, 0x1f ;  /* 0x00001fff50027589 */ /* 0x006e6200000e0000 */
[----:B------:R-:W-:-:S04]  /*04f0*/  UISETP.NE.AND UP0, UPT, UR22, 0x2, UPT ;  /* 0x000000021600788c */ /* 0x000fc8000bf05270 */
[----:B------:R-:W-:Y:S01]  /*0500*/  USEL UR34, URZ, 0x1, UP0 ;  /* 0x00000001ff227887 */ /* 0x000fe20008000000 */
[----:B-1----:R-:W-:-:S13]  /*0510*/  ISETP.NE.AND P0, PT, R2, RZ, PT ;  /* 0x000000ff0200720c */ /* 0x002fda0003f05270 */
[----:B------:R-:W-:Y:S05]  /*0520*/  @P0 BRA `(.L_x_9) ;  /* 0x0000000400f40947 */ /* 0x000fea0003800000 */
[----:B------:R-:W-:Y:S01]  /*0530*/  ELECT P0, URZ, PT ;  /* 0x0000000000ff782f */ /* 0x000fe20003800000 */
[----:B------:R-:W-:-:S12]  /*0540*/  BSSY.RECONVERGENT B0, `(.L_x_9) ;  /* 0x000007b000007945 */ /* 0x000fd80003800200 */
[----:B------:R-:W-:Y:S05]  /*0550*/  @!P0 BRA `(.L_x_10) ;  /* 0x0000000400e48947 */ /* 0x000fea0003800000 */
[----:B------:R-:W1:Y:S01]  /*0560*/  S2UR UR4, SR_CgaCtaId ;  /* 0x00000000000479c3 */ /* 0x000e620000008800 */
[----:B------:R-:W-:Y:S01]  /*0570*/  UMOV UR5, 0x400 ;  /* 0x0000040000057882 */ /* 0x000fe20000000000 */
[----:B------:R-:W-:Y:S01]  /*0580*/  UMOV UR8, 0x1 ;  /* 0x0000000100087882 */ /* 0x000fe20000000000 */
[----:B------:R-:W-:Y:S01]  /*0590*/  UMOV UR6, 0x2 ;  /* 0x0000000200067882 */ /* 0x000fe20000000000 */
[----:B------:R-:W-:-:S04]  /*05a0*/  UIADD3 UR8, UPT, UPT, -UR8, 0x100000, URZ ;  /* 0x0010000008087890 */ /* 0x000fc8000fffe1ff */
[----:B------:R-:W-:Y:S02]  /*05b0*/  USHF.L.U32 UR9, UR8, 0xb, URZ ;  /* 0x0000000b08097899 */ /* 0x000fe400080006ff */
[----:B------:R-:W-:Y:S02]  /*05c0*/  USHF.L.U32 UR8, UR8, 0x1, URZ ;  /* 0x0000000108087899 */ /* 0x000fe400080006ff */
[----:B------:R-:W-:-:S04]  /*05d0*/  UIADD3 UR6, UPT, UPT, -UR6, 0x100000, URZ ;  /* 0x0010000006067890 */ /* 0x000fc8000fffe1ff */
[----:B------:R-:W-:Y:S02]  /*05e0*/  USHF.L.U32 UR7, UR6, 0xb, URZ ;  /* 0x0000000b06077899 */ /* 0x000fe400080006ff */
[----:B------:R-:W-:Y:S02]  /*05f0*/  USHF.L.U32 UR6, UR6, 0x1, URZ ;  /* 0x0000000106067899 */ /* 0x000fe400080006ff */
[----:B-1----:R-:W-:Y:S01]  /*0600*/  ULEA UR4, UR4, UR5, 0x18 ;  /* 0x0000000504047291 */ /* 0x002fe2000f8ec0ff */
[----:B------:R-:W1:Y:S11]  /*0610*/  FENCE.VIEW.ASYNC.S ;  /* 0x00000000000073c6 */ /* 0x000e760000000000 */
[----:B-1----:R1:W2:Y:S01]  /*0620*/  SYNCS.EXCH.64 URZ, [UR4], UR8 ;  /* 0x0000000804ff75b2 */ /* 0x0022a20008000100 */
[----:B------:R1:W3:Y:S01]  /*0630*/  SYNCS.EXCH.64 URZ, [UR4+0x1b0], UR6 ;  /* 0x0001b00604ff75b2 */ /* 0x0002e20008000100 */
[----:B------:R1:W4:Y:S01]  /*0640*/  SYNCS.EXCH.64 URZ, [UR4+0x8], UR8 ;  /* 0x0000080804ff75b2 */ /* 0x0003220008000100 */
[----:B------:R1:W1:Y:S01]  /*0650*/  SYNCS.EXCH.64 URZ, [UR4+0x1b8], UR6 ;  /* 0x0001b80604ff75b2 */ /* 0x0002620008000100 */
        /* <DEDUP_REMOVED lines=104> */
[----:B--234-:R-:W-:Y:S01]  /*0ce0*/  NOP ;  /* 0x0000000000007918 */ /* 0x01cfe20000000000 */
.L_x_10:
[----:B-1----:R-:W-:Y:S05]  /*0cf0*/  BSYNC.RECONVERGENT B0 ;  /* 0x0000000000007941 */ /* 0x002fea0003800200 */
.L_x_9:
[----:B------:R-:W1:Y:S01]  /*0d00*/  SHFL.IDX PT, R2, R80, RZ, 0x1f ;  /* 0x00001fff50027589 */ /* 0x000e6200000e0000 */
[----:B------:R-:W-:Y:S01]  /*0d10*/  NOP ;  /* 0x0000000000007918 */ /* 0x000fe20000000000 */
[----:B-1----:R-:W-:-:S13]  /*0d20*/  ISETP.NE.AND P0, PT, R2, 0x1, PT ;  /* 0x000000010200780c */ /* 0x002fda0003f05270 */
[----:B------:R-:W-:Y:S05]  /*0d30*/  @P0 BRA `(.L_x_11) ;  /* 0x0000000000400947 */ /* 0x000fea0003800000 */
        /* <DEDUP_REMOVED lines=9> */
[----:B------:R-:W-:Y:S01]  /*0dd0*/  USHF.L.U32 UR6, UR6, 0x1, URZ ;  /* 0x0000000106067899 */ /* 0x000fe200080006ff */
[----:B------:R-:W-:Y:S01]  /*0de0*/  ELECT P0, URZ, PT ;  /* 0x0000000000ff782f */ /* 0x000fe20003800000 */
[----:B-1----:R-:W-:Y:S01]  /*0df0*/  ULEA UR4, UR4, UR5, 0x18 ;  /* 0x0000000504047291 */ /* 0x002fe2000f8ec0ff */
[----:B------:R-:W1:Y:S11]  /*0e00*/  FENCE.VIEW.ASYNC.S ;  /* 0x00000000000073c6 */ /* 0x000e760000000000 */
[----:B-1----:R1:W2:Y:S01]  /*0e10*/  SYNCS.EXCH.64 URZ, [UR4+0x360], UR8 ;  /* 0x0003600804ff75b2 */ /* 0x0022a20008000100 */
[----:B------:R1:W3:Y:S01]  /*0e20*/  SYNCS.EXCH.64 URZ, [UR4+0x368], UR6 ;  /* 0x0003680604ff75b2 */ /* 0x0002e20008000100 */
[----:B------:R-:W-:Y:S01]  /*0e30*/  NOP ;  /* 0x0000000000007918 */ /* 0x000fe20000000000 */
.L_x_11:
[----:B------:R-:W4:Y:S01]  /*0e40*/  SHFL.IDX PT, R2, R80, RZ, 0x1f ;  /* 0x00001fff50027589 */ /* 0x000f2200000e0000 */
[----:B------:R-:W-:Y:S01]  /*0e50*/  NOP ;  /* 0x0000000000007918 */ /* 0x000fe20000000000 */
[----:B----4-:R-:W-:-:S13]  /*0e60*/  ISETP.NE.AND P0, PT, R2, 0x3, PT ;  /* 0x000000030200780c */ /* 0x010fda0003f05270 */
[----:B------:R-:W-:Y:S05]  /*0e70*/  @P0 BRA `(.L_x_12) ;  /* 0x0000000000300947 */ /* 0x000fea0003800000 */
[----:B-1----:R-:W1:Y:S01]  /*0e80*/  S2UR UR6, SR_CgaCtaId ;  /* 0x00000000000679c3 */ /* 0x002e620000008800 */
[----:B------:R-:W-:Y:S01]  /*0e90*/  UMOV UR4, 0x400 ;  /* 0x0000040000047882 */ /* 0x000fe20000000000 */
[----:B------:R-:W-:Y:S01]  /*0ea0*/  UMOV UR5, 0x20 ;  /* 0x0000002000057882 */ /* 0x000fe20000000000 */
[----:B------:R-:W-:Y:S01]  /*0eb0*/  ELECT P0, URZ, PT ;  /* 0x0000000000ff782f */ /* 0x000fe20003800000 */
[----:B-1----:R-:W-:Y:S02]  /*0ec0*/  ULEA UR6, UR6, UR4, 0x18 ;  /* 0x0000000406067291 */ /* 0x002fe4000f8ec0ff */
[----:B------:R-:W-:-:S04]  /*0ed0*/  UIADD3 UR4, UPT, UPT, -UR5, 0x100000, URZ ;  /* 0x0010000005047890 */ /* 0x000fc8000fffe1ff */
[----:B------:R-:W-:Y:S02]  /*0ee0*/  USHF.L.U32 UR5, UR4, 0xb, URZ ;  /* 0x0000000b04057899 */ /* 0x000fe400080006ff */
[----:B------:R-:W-:Y:S01]  /*0ef0*/  USHF.L.U32 UR4, UR4, 0x1, URZ ;  /* 0x0000000104047899 */ /* 0x000fe200080006ff */
[----:B------:R-:W1:Y:S11]  /*0f00*/  FENCE.VIEW.ASYNC.S ;  /* 0x00000000000073c6 */ /* 0x000e760000000000 */
[----:B-1----:R4:W1:Y:S01]  /*0f10*/  SYNCS.EXCH.64 URZ, [UR6+0x370], UR4 ;  /* 0x0003700406ff75b2 */ /* 0x0028620008000100 */
[----:B------:R4:W1:Y:S02]  /*0f20*/  SYNCS.EXCH.64 URZ, [UR6+0x378], UR4 ;  /* 0x0003780406ff75b2 */ /* 0x0008640008000100 */
[----:B----4-:R-:W-:Y:S01]  /*0f30*/  NOP ;  /* 0x0000000000007918 */ /* 0x010fe20000000000 */
.L_x_12:
[----:B------:R-:W4:Y:S01]  /*0f40*/  SHFL.IDX PT, R2, R80, RZ, 0x1f ;  /* 0x00001fff50027589 */ /* 0x000f2200000e0000 */
[----:B------:R-:W-:Y:S01]  /*0f50*/  NOP ;  /* 0x0000000000007918 */ /* 0x000fe20000000000 */
[----:B----4-:R-:W-:-:S13]  /*0f60*/  ISETP.NE.AND P0, PT, R2, 0x4, PT ;  /* 0x000000040200780c */ /* 0x010fda0003f05270 */
[----:B------:R-:W-:Y:S05]  /*0f70*/  @P0 BRA `(.L_x_13) ;  /* 0x00000000004c0947 */ /* 0x000fea0003800000 */
[----:B-1----:R-:W1:Y:S01]  /*0f80*/  S2UR UR6, SR_CgaCtaId ;  /* 0x00000000000679c3 */ /* 0x002e620000008800 */
[----:B------:R-:W-:Y:S01]  /*0f90*/  UMOV UR4, 0x1e0 ;  /* 0x000001e000047882 */ /* 0x000fe20000000000 */
[----:B------:R-:W-:Y:S01]  /*0fa0*/  UMOV UR5, 0x400 ;  /* 0x0000040000057882 */ /* 0x000fe20000000000 */
[----:B------:R-:W-:Y:S01]  /*0fb0*/  USEL UR4, UR4, 0x1a0, UP3 ;  /* 0x000001a004047887 */ /* 0x000fe20009800000 */
[----:B------:R-:W-:Y:S01]  /*0fc0*/  UMOV UR8, 0x1 ;  /* 0x0000000100087882 */ /* 0x000fe20000000000 */
[----:B------:R-:W-:Y:S01]  /*0fd0*/  ELECT P0, URZ, PT ;  /* 0x0000000000ff782f */ /* 0x000fe20003800000 */
[----:B------:R-:W-:-:S04]  /*0fe0*/  UIADD3 UR8, UPT, UPT, -UR8, 0x100000, URZ ;  /* 0x0010000008087890 */ /* 0x000fc8000fffe1ff */
[----:B------:R-:W-:Y:S02]  /*0ff0*/  USHF.L.U32 UR9, UR8, 0xb, URZ ;  /* 0x0000000b08097899 */ /* 0x000fe400080006ff */
[----:B------:R-:W-:Y:S02]  /*1000*/  USHF.L.U32 UR8, UR8, 0x1, URZ ;  /* 0x0000000108087899 */ /* 0x000fe400080006ff */
[----:B-1----:R-:W-:Y:S02]  /*1010*/  ULEA UR6, UR6, UR5, 0x18 ;  /* 0x0000000506067291 */ /* 0x002fe4000f8ec0ff */
[----:B------:R-:W-:-:S04]  /*1020*/  UIADD3 UR4, UPT, UPT, -UR4, 0x100000, URZ ;  /* 0x0010000004047890 */ /* 0x000fc8000fffe1ff */
[----:B------:R-:W-:Y:S02]  /*1030*/  USHF.L.U32 UR5, UR4, 0xb, URZ ;  /* 0x0000000b04057899 */ /* 0x000fe400080006ff */
[----:B------:R-:W-:Y:S01]  /*1040*/  USHF.L.U32 UR4, UR4, 0x1, URZ ;  /* 0x0000000104047899 */ /* 0x000fe200080006ff */
[----:B------:R-:W1:Y:S03]  /*1050*/  FENCE.VIEW.ASYNC.S ;  /* 0x00000000000073c6 */ /* 0x000e660000000000 */
[----:B-1----:R4:W1:Y:S08]  /*1060*/  SYNCS.EXCH.64 URZ, [UR6+0x380], UR8 ;  /* 0x0003800806ff75b2 */ /* 0x0028700008000100 */
[----:B------:R4:W1:Y:S01]  /*1070*/  SYNCS.EXCH.64 URZ, [UR6+0x390], UR4 ;  /* 0x0003900406ff75b2 */ /* 0x0008620008000100 */
[----:B------:R4:W1:Y:S01]  /*1080*/  SYNCS.EXCH.64 URZ, [UR6+0x388], UR8 ;  /* 0x0003880806ff75b2 */ /* 0x0008620008000100 */
[----:B------:R4:W1:Y:S02]  /*1090*/  SYNCS.EXCH.64 URZ, [UR6+0x398], UR4 ;  /* 0x0003980406ff75b2 */ /* 0x0008640008000100 */
[----:B----4-:R-:W-:Y:S01]  /*10a0*/  NOP ;  /* 0x0000000000007918 */ /* 0x010fe20000000000 */
.L_x_13:
[----:B------:R-:W4:Y:S01]  /*10b0*/  SHFL.IDX PT, R2, R80, RZ, 0x1f ;  /* 0x00001fff50027589 */ /* 0x000f2200000e0000 */
[----:B------:R-:W-:Y:S01]  /*10c0*/  NOP ;  /* 0x0000000000007918 */ /* 0x000fe20000000000 */
[----:B----4-:R-:W-:-:S13]  /*10d0*/  ISETP.NE.AND P0, PT, R2, 0x5, PT ;  /* 0x000000050200780c */ /* 0x010fda0003f05270 */
[----:B------:R-:W-:Y:S05]  /*10e0*/  @P0 BRA `(.L_x_14) ;  /* 0x0000000000580947 */ /* 0x000fea0003800000 */
[----:B-1----:R-:W1:Y:S01]  /*10f0*/  S2UR UR4, SR_CgaCtaId ;  /* 0x00000000000479c3 */ /* 0x002e620000008800 */
        /* <DEDUP_REMOVED lines=12> */
[----:B-1----:R4:W1:Y:S01]  /*11c0*/  SYNCS.EXCH.64 URZ, [UR4+0x3a0], UR8 ;  /* 0x0003a00804ff75b2 */ /* 0x0028620008000100 */
[----:B------:R4:W1:Y:S01]  /*11d0*/  SYNCS.EXCH.64 URZ, [UR4+0x3c0], UR6 ;  /* 0x0003c00604ff75b2 */ /* 0x0008620008000100 */
[----:B------:R4:W1:Y:S01]  /*11e0*/  SYNCS.EXCH.64 URZ, [UR4+0x3a8], UR8 ;  /* 0x0003a80804ff75b2 */ /* 0x0008620008000100 */
[----:B------:R4:W1:Y:S01]  /*11f0*/  SYNCS.EXCH.64 URZ, [UR4+0x3c8], UR6 ;  /* 0x0003c80604ff75b2 */ /* 0x0008620008000100 */
[----:B------:R4:W1:Y:S01]  /*1200*/  SYNCS.EXCH.64 URZ, [UR4+0x3b0], UR8 ;  /* 0x0003b00804ff75b2 */ /* 0x0008620008000100 */
[----:B------:R4:W1:Y:S01]  /*1210*/  SYNCS.EXCH.64 URZ, [UR4+0x3d0], UR6 ;  /* 0x0003d00604ff75b2 */ /* 0x0008620008000100 */
[----:B------:R4:W1:Y:S01]  /*1220*/  SYNCS.EXCH.64 URZ, [UR4+0x3b8], UR8 ;  /* 0x0003b80804ff75b2 */ /* 0x0008620008000100 */
[----:B------:R4:W1:Y:S02]  /*1230*/  SYNCS.EXCH.64 URZ, [UR4+0x3d8], UR6 ;  /* 0x0003d80604ff75b2 */ /* 0x0008640008000100 */
[----:B----4-:R-:W-:Y:S01]  /*1240*/  NOP ;  /* 0x0000000000007918 */ /* 0x010fe20000000000 */
.L_x_14:
[----:B------:R-:W4:Y:S01]  /*1250*/  SHFL.IDX PT, R2, R80, RZ, 0x1f ;  /* 0x00001fff50027589 */ /* 0x000f2200000e0000 */
[----:B------:R-:W1:Y:S01]  /*1260*/  S2UR UR48, SR_CgaCtaId ;  /* 0x00000000003079c3 */ /* 0x000e620000008800 */
[----:B------:R-:W-:Y:S01]  /*1270*/  NOP ;  /* 0x0000000000007918 */ /* 0x000fe20000000000 */
[----:B----4-:R-:W-:-:S13]  /*1280*/  ISETP.NE.AND P0, PT, R2, 0x3, PT ;  /* 0x000000030200780c */ /* 0x010fda0003f05270 */
[----:B-1----:R-:W-:Y:S05]  /*1290*/  @P0 BRA `(.L_x_15) ;  /* 0x0000000000340947 */ /* 0x002fea0003800000 */
[----:B------:R-:W-:Y:S01]  /*12a0*/  UMOV UR4, 0x400 ;  /* 0x0000040000047882 */ /* 0x000fe20000000000 */
[----:B------:R-:W-:Y:S01]  /*12b0*/  UMOV UR6, 0x20 ;  /* 0x0000002000067882 */ /* 0x000fe20000000000 */
[----:B------:R-:W-:Y:S02]  /*12c0*/  ULEA UR4, UR48, UR4, 0x18 ;  /* 0x0000000430047291 */ /* 0x000fe4000f8ec0ff */
[----:B------:R-:W-:-:S04]  /*12d0*/  UIADD3 UR6, UPT, UPT, -UR6, 0x100000, URZ ;  /* 0x0010000006067890 */ /* 0x000fc8000fffe1ff */
[----:B------:R-:W-:Y:S02]  /*12e0*/  USHF.L.U32 UR7, UR6, 0xb, URZ ;  /* 0x0000000b06077899 */ /* 0x000fe400080006ff */
[----:B------:R-:W-:Y:S01]  /*12f0*/  USHF.L.U32 UR6, UR6, 0x1, URZ ;  /* 0x0000000106067899 */ /* 0x000fe200080006ff */
[----:B------:R-:W-:Y:S01]  /*1300*/  ELECT P0, URZ, PT ;  /* 0x0000000000ff782f */ /* 0x000fe20003800000 */
[----:B------:R-:W1:Y:S10]  /*1310*/  FENCE.VIEW.ASYNC.S ;  /* 0x00000000000073c6 */ /* 0x000e740000000000 */
[----:B-1----:R1:W4:Y:S01]  /*1320*/  SYNCS.EXCH.64 URZ, [UR4+0x3e0], UR6 ;  /* 0x0003e00604ff75b2 */ /* 0x0023220008000100 */
[----:B------:R1:W1:Y:S01]  /*1330*/  SYNCS.EXCH.64 URZ, [UR4+0x3f0], UR6 ;  /* 0x0003f00604ff75b2 */ /* 0x0002620008000100 */
[----:B------:R1:W1:Y:S01]  /*1340*/  SYNCS.EXCH.64 URZ, [UR4+0x3e8], UR6 ;  /* 0x0003e80604ff75b2 */ /* 0x0002620008000100 */
[----:B------:R1:W1:Y:S01]  /*1350*/  SYNCS.EXCH.64 URZ, [UR4+0x3f8], UR6 ;  /* 0x0003f80604ff75b2 */ /* 0x0002620008000100 */
[----:B------:R-:W-:Y:S01]  /*1360*/  NOP ;  /* 0x0000000000007918 */ /* 0x000fe20000000000 */
.L_x_15:
[----:B-1----:R-:W1:Y:S01]  /*1370*/  LDCU UR4, c[0x0][0x36c] ;  /* 0x00006d80ff0477ac */ /* 0x002e620008000800 */
[----:B------:R-:W-:Y:S01]  /*1380*/  ISETP.NE.OR P3, PT, R0, 0x2, !P3 ;  /* 0x000000020000780c */ /* 0x000fe20005f65670 */
[----:B------:R-:W-:Y:S01]  /*1390*/  NOP ;  /* 0x0000000000007918 */ /* 0x000fe20000000000 */
[----:B------:R-:W-:Y:S01]  /*13a0*/  LOP3.LUT R0, R76, 0x1f, RZ, 0xc0, !PT ;  /* 0x0000001f4c007812 */ /* 0x000fe200078ec0ff */
[----:B------:R-:W-:Y:S02]  /*13b0*/  UISETP.NE.AND UP4, UPT, UR22, URZ, UPT ;  /* 0x000000ff1600728c */ /* 0x000fe4000bf85270 */
[----:B-1----:R-:W-:-:S09]  /*13c0*/  UISETP.EQ.U32.AND UP5, UPT, UR4, 0x1, UPT ;  /* 0x000000010400788c */ /* 0x002fd2000bfa2070 */
[----:B------:R-:W-:Y:S05]  /*13d0*/  BRA.U !UP5, `(.L_x_16) ;  /* 0x000000010d087547 */ /* 0x000fea000b800000 */
[----:B--234-:R-:W-:Y:S01]  /*13e0*/  UCGABAR_ARV ;  /* 0x00000000000079c7 */ /* 0x01cfe20008000000 */
[----:B------:R-:W-:Y:S05]  /*13f0*/  BRA `(.L_x_17) ;  /* 0x0000000000047947 */ /* 0x000fea0003800000 */
.L_x_16:
[----:B--234-:R-:W-:Y:S01]  /*1400*/  NOP ;  /* 0x0000000000007918 */ /* 0x01cfe20000000000 */
.L_x_17:
[----:B------:R-:W1:Y:S01]  /*1410*/  S2UR UR7, SR_CTAID.X ;  /* 0x00000000000779c3 */ /* 0x000e620000002500 */
[----:B------:R-:W-:-:S05]  /*1420*/  CS2R.32 R3, SR_CgaSize ;  /* 0x0000000000037805 */ /* 0x000fca0000008a00 */
[----:B------:R-:W-:-:S05]  /*1430*/  IMAD R3, R3, -0xa0, RZ ;  /* 0xffffff6003037824 */ /* 0x000fca00078e02ff */
[----:B------:R-:W-:-:S14]  /*1440*/  R2UR UR5, R3 ;  /* 0x00000000030572ca */ /* 0x000fdc00000e0000 */
[----:B------:R-:W2:Y:S01]  /*1450*/  LDCU UR5, c[0x0][UR5+0x2b0] ;  /* 0x00005600050577ac */ /* 0x000ea20008000800 */
[----:B------:R-:W-:-:S05]  /*1460*/  CS2R.32 R3, SR_CgaSize ;  /* 0x0000000000037805 */ /* 0x000fca0000008a00 */
[----:B------:R-:W-:-:S05]  /*1470*/  IMAD R3, R3, -0xa0, RZ ;  /* 0xffffff6003037824 */ /* 0x000fca00078e02ff */
[----:B------:R-:W-:-:S14]  /*1480*/  R2UR UR4, R3 ;  /* 0x00000000030472ca */ /* 0x000fdc00000e0000 */
[----:B------:R-:W3:Y:S01]  /*1490*/  LDCU UR4, c[0x0][UR4+0x2b4] ;  /* 0x00005680040477ac */ /* 0x000ee20008000800 */
[----:B------:R-:W4:Y:S01]  /*14a0*/  S2UR UR8, SR_CTAID.Y ;  /* 0x00000000000879c3 */ /* 0x000f220000002600 */
[----:B------:R-:W3:Y:S01]  /*14b0*/  LDCU UR23, c[0x0][0xb24] ;  /* 0x00016480ff1777ac */ /* 0x000ee20008000800 */
[----:B------:R-:W-:-:S05]  /*14c0*/  CS2R.32 R3, SR_CgaSize ;  /* 0x0000000000037805 */ /* 0x000fca0000008a00 */
[----:B------:R-:W-:-:S05]  /*14d0*/  IMAD R3, R3, -0xa0, RZ ;  /* 0xffffff6003037824 */ /* 0x000fca00078e02ff */
[----:B------:R-:W-:-:S14]  /*14e0*/  R2UR UR60, R3 ;  /* 0x00000000033c72ca */ /* 0x000fdc00000e0000 */
[----:B------:R-:W3:Y:S01]  /*14f0*/  LDCU UR60, c[0x0][UR60+0x2a0] ;  /* 0x000054003c3c77ac */ /* 0x000ee20008000800 */
[----:B------:R-:W1:Y:S01]  /*1500*/  S2UR UR36, SR_CTAID.Z ;  /* 0x00000000002479c3 */ /* 0x000e620000002700 */
[----:B------:R-:W-:-:S05]  /*1510*/  CS2R.32 R3, SR_CgaSize ;  /* 0x0000000000037805 */ /* 0x000fca0000008a00 */
[----:B------:R-:W-:-:S05]  /*1520*/  IMAD R3, R3, -0xa0, RZ ;  /* 0xffffff6003037824 */ /* 0x000fca00078e02ff */
[----:B------:R-:W-:-:S14]  /*1530*/  R2UR UR57, R3 ;  /* 0x00000000033972ca */ /* 0x000fdc00000e0000 */
[----:B------:R-:W3:Y:S01]  /*1540*/  LDCU UR57, c[0x0][UR57+0x2a4] ;  /* 0x00005480393977ac */ /* 0x000ee20008000800 */
[----:B------:R-:W3:Y:S01]  /*1550*/  LDCU UR40, c[0x0][0xb24] ;  /* 0x00016480ff2877ac */ /* 0x000ee20008000800 */
[----:B-1----:R-:W-:Y:S01]  /*1560*/  I2FP.F32.U32 R3, UR7 ;  /* 0x0000000700037c45 */ /* 0x002fe20008201000 */
[----:B------:R-:W1:Y:S04]  /*1570*/  LDCU UR26, c[0x0][0xb30] ;  /* 0x00016600ff1a77ac */ /* 0x000e680008000800 */
[----:B--2---:R-:W-:Y:S01]  /*1580*/  FMUL R3, R3, UR5 ;  /* 0x0000000503037c20 */ /* 0x004fe20008400000 */
[----:B------:R-:W-:Y:S01]  /*1590*/  USHF.L.U32 UR24, UR48, 0xa, URZ ;  /* 0x0000000a30187899 */ /* 0x000fe200080006ff */
[----:B----4-:R-:W-:Y:S01]  /*15a0*/  I2FP.F32.U32 R2, UR8 ;  /* 0x0000000800027c45 */ /* 0x010fe20008201000 */
[----:B---3--:R-:W-:-:S03]  /*15b0*/  UISETP.GE.AND UP2, UPT, UR23, 0x1, UPT ;  /* 0x000000011700788c */ /* 0x008fc6000bf46270 */
[----:B------:R-:W2:Y:S01]  /*15c0*/  F2I.U32.TRUNC.NTZ R3, R3 ;  /* 0x0000000300037305 */ /* 0x000ea2000020f000 */
[----:B------:R-:W-:Y:S01]  /*15d0*/  UMOV UR46, UR7 ;  /* 0x00000007002e7c82 */ /* 0x000fe20008000000 */
[----:B------:R-:W-:Y:S01]  /*15e0*/  FMUL R2, R2, UR4 ;  /* 0x0000000402027c20 */ /* 0x000fe20008400000 */
[----:B------:R-:W-:-:S05]  /*15f0*/  UMOV UR45, UR8 ;  /* 0x00000008002d7c82 */ /* 0x000fca0008000000 */
[----:B------:R-:W3:Y:S01]  /*1600*/  F2I.U32.TRUNC.NTZ R2, R2 ;  /* 0x0000000200027305 */ /* 0x000ee2000020f000 */
[----:B--2---:R-:W-:Y:S02]  /*1610*/  R2UR UR4, R3 ;  /* 0x00000000030472ca */ /* 0x004fe400000e0000 */
[----:B---3--:R-:W-:Y:S02]  /*1620*/  R2UR UR6, R2 ;  /* 0x00000000020672ca */ /* 0x008fe400000e0000 */
[----:B------:R-:W-:-:S09]  /*1630*/  PRMT R2, RZ, 0x7610, R2 ;  /* 0x00007610ff027816 */ /* 0x000fd20000000002 */
[----:B------:R-:W-:-:S04]  /*1640*/  UIADD3 UR5, UPT, UPT, -UR4, URZ, URZ ;  /* 0x000000ff04057290 */ /* 0x000fc8000fffe1ff */
[----:B------:R-:W-:Y:S02]  /*1650*/  UIMAD UR60, UR60, UR5, UR7 ;  /* 0x000000053c3c72a4 */ /* 0x000fe4000f8e0207 */
[----:B------:R-:W-:-:S04]  /*1660*/  UIADD3 UR4, UPT, UPT, -UR6, URZ, URZ ;  /* 0x000000ff06047290 */ /* 0x000fc8000fffe1ff */
[----:B------:R-:W-:Y:S01]  /*1670*/  UIMAD UR57, UR57, UR4, UR8 ;  /* 0x00000004393972a4 */ /* 0x000fe2000f8e0208 */
[----:B-1----:R-:W-:Y:S11]  /*1680*/  BRA.U UP4, `(.L_x_18) ;  /* 0x0000000104247547 */ /* 0x002ff6000b800000 */
[----:B------:R-:W-:Y:S02]  /*1690*/  UISETP.NE.AND UP0, UPT, UR57, URZ, UPT ;  /* 0x000000ff3900728c */ /* 0x000fe4000bf05270 */
[----:B------:R-:W-:Y:S02]  /*16a0*/  UISETP.NE.AND UP1, UPT, UR57, 0x1, UPT ;  /* 0x000000013900788c */ /* 0x000fe4000bf25270 */
[----:B------:R-:W-:Y:S02]  /*16b0*/  UISETP.EQ.OR UP0, UPT, UR60, URZ, !UP0 ;  /* 0x000000ff3c00728c */ /* 0x000fe4000c702670 */
[----:B------:R-:W-:Y:S02]  /*16c0*/  USEL UR4, URZ, 0x2, UP1 ;  /* 0x00000002ff047887 */ /* 0x000fe40008800000 */
[----:B------:R-:W-:Y:S02]  /*16d0*/  USEL UR5, URZ, 0x1, !UP0 ;  /* 0x00000001ff057887 */ /* 0x000fe4000c000000 */
[----:B------:R-:W-:-:S04]  /*16e0*/  UISETP.NE.AND UP0, UPT, UR60, URZ, UPT ;  /* 0x000000ff3c00728c */ /* 0x000fc8000bf05270 */
[----:B------:R-:W-:-:S04]  /*16f0*/  USEL UR4, UR4, 0x2, UP0 ;  /* 0x0000000204047887 */ /* 0x000fc80008000000 */
[----:B------:R-:W-:-:S06]  /*1700*/  UIADD3 UR4, UPT, UPT, UR5, UR4, URZ ;  /* 0x0000000405047290 */ /* 0x000fcc000fffe0ff */
[----:B------:R-:W-:Y:S02]  /*1710*/  MOV R2, UR4 ;  /* 0x0000000400027c02 */ /* 0x000fe40008000f00 */
.L_x_18:
[----:B------:R-:W-:Y:S05]  /*1720*/  BRA.U !UP2, `(.L_x_19) ;  /* 0x000000010ad47547 */ /* 0x000fea000b800000 */
[----:B------:R-:W1:Y:S01]  /*1730*/  LDCU.128 UR12, c[0x0][0xb10] ;  /* 0x00016200ff0c77ac */ /* 0x000e620008000c00 */
[----:B------:R-:W2:Y:S01]  /*1740*/  LDCU UR6, c[0x0][0x370] ;  /* 0x00006e00ff0677ac */ /* 0x000ea20008000800 */
[----:B------:R-:W3:Y:S01]  /*1750*/  LDCU UR5, c[0x0][0x374] ;  /* 0x00006e80ff0577ac */ /* 0x000ee20008000800 */
[----:B------:R-:W4:Y:S01]  /*1760*/  LDCU UR25, c[0x0][0xb0c] ;  /* 0x00016180ff1977ac */ /* 0x000f220008000800 */
[----:B------:R-:W4:Y:S01]  /*1770*/  LDCU UR4, c[0x0][0xb20] ;  /* 0x00016400ff0477ac */ /* 0x000f220008000800 */
[----:B------:R-:W4:Y:S01]  /*1780*/  LDCU.64 UR8, c[0x0][0xb28] ;  /* 0x00016500ff0877ac */ /* 0x000f220008000a00 */
[----:B-1----:R-:W-:Y:S02]  /*1790*/  UISETP.NE.AND UP0, UPT, UR14, 0x1, UPT ;  /* 0x000000010e00788c */ /* 0x002fe4000bf05270 */
[----:B---3--:R-:W-:Y:S02]  /*17a0*/  UIMAD.WIDE.U32 UR10, UR5, UR15, URZ ;  /* 0x0000000f050a72a5 */ /* 0x008fe4000f8e00ff */
[----:B--2---:R-:W-:-:S02]  /*17b0*/  UIMAD.WIDE.U32 UR18, UR6, UR12, URZ ;  /* 0x0000000c061272a5 */ /* 0x004fc4000f8e00ff */
[----:B----4-:R-:W-:Y:S02]  /*17c0*/  UISETP.NE.AND UP1, UPT, UR25, 0x1, UPT ;  /* 0x000000011900788c */ /* 0x010fe4000bf25270 */
[----:B------:R-:W-:Y:S01]  /*17d0*/  UISETP.NE.AND UP2, UPT, UR23, 0x1, UPT ;  /* 0x000000011700788c */ /* 0x000fe2000bf45270 */
[----:B------:R-:W-:Y:S02]  /*17e0*/  UMOV UR10, UR11 ;  /* 0x0000000b000a7c82 */ /* 0x000fe40008000000 */
[----:B------:R-:W-:Y:S01]  /*17f0*/  UMOV UR18, UR19 ;  /* 0x0000001300127c82 */ /* 0x000fe20008000000 */
[----:B------:R-:W-:Y:S02]  /*1800*/  @UP0 USHF.R.U32.HI UR5, URZ, UR4, UR10 ;  /* 0x00000004ff050299 */ /* 0x000fe4000801160a */
[----:B------:R-:W-:Y:S02]  /*1810*/  UIMAD.WIDE.U32 UR20, UR45, UR15, URZ ;  /* 0x0000000f2d1472a5 */ /* 0x000fe4000f8e00ff */
[----:B------:R-:W-:-:S02]  /*1820*/  UIMAD.WIDE.U32 UR10, UR5, UR8, URZ ;  /* 0x00000008050a72a5 */ /* 0x000fc4000f8e00ff */
[----:B------:R-:W-:Y:S02]  /*1830*/  @UP1 USHF.R.U32.HI UR6, URZ, UR13, UR18 ;  /* 0x0000000dff061299 */ /* 0x000fe40008011612 */
[----:B------:R-:W-:Y:S02]  /*1840*/  UIMAD.WIDE.U32 UR16, UR46, UR12, URZ ;  /* 0x0000000c2e1072a5 */ /* 0x000fe4000f8e00ff */
[----:B------:R-:W-:Y:S01]  /*1850*/  UIMAD.WIDE.U32 UR18, UR6, UR8, URZ ;  /* 0x00000008061272a5 */ /* 0x000fe2000f8e00ff */
[----:B------:R-:W-:Y:S01]  /*1860*/  UMOV UR20, UR21 ;  /* 0x0000001500147c82 */ /* 0x000fe20008000000 */
[----:B------:R-:W-:Y:S01]  /*1870*/  UMOV UR10, UR11 ;  /* 0x0000000b000a7c82 */ /* 0x000fe20008000000 */
[----:B------:R-:W-:Y:S02]  /*1880*/  USHF.R.U32.HI UR20, URZ, UR4, UR20 ;  /* 0x00000004ff147299 */ /* 0x000fe40008011614 */
[----:B------:R-:W-:Y:S02]  /*1890*/  @UP2 USHF.R.U32.HI UR5, URZ, UR9, UR10 ;  /* 0x00000009ff052299 */ /* 0x000fe4000801160a */
[----:B------:R-:W-:Y:S01]  /*18a0*/  UMOV UR7, UR19 ;  /* 0x0000001300077c82 */ /* 0x000fe20008000000 */
[----:B------:R-:W-:Y:S01]  /*18b0*/  UMOV UR16, UR17 ;  /* 0x0000001100107c82 */ /* 0x000fe20008000000 */
[----:B------:R-:W-:-:S02]  /*18c0*/  @UP2 USHF.R.U32.HI UR6, URZ, UR9, UR7 ;  /* 0x00000009ff062299 */ /* 0x000fc40008011607 */
[----:B------:R-:W-:Y:S02]  /*18d0*/  USHF.R.U32.HI UR13, URZ, UR13, UR16 ;  /* 0x0000000dff0d7299 */ /* 0x000fe40008011610 */
[----:B------:R-:W-:Y:S02]  /*18e0*/  USEL UR4, UR45, UR20, !UP0 ;  /* 0x000000142d047287 */ /* 0x000fe4000c000000 */
[----:B------:R-:W-:Y:S02]  /*18f0*/  UIMAD UR7, UR5, UR23, URZ ;  /* 0x00000017050772a4 */ /* 0x000fe4000f8e02ff */
[----:B------:R-:W-:Y:S02]  /*1900*/  USEL UR5, UR46, UR13, !UP1 ;  /* 0x0000000d2e057287 */ /* 0x000fe4000c800000 */
[----:B------:R-:W-:Y:S02]  /*1910*/  UIMAD UR12, UR6, UR23, URZ ;  /* 0x00000017060c72a4 */ /* 0x000fe4000f8e02ff */
[----:B------:R-:W-:-:S02]  /*1920*/  UISETP.GE.AND UP0, UPT, UR4, UR7, UPT ;  /* 0x000000070400728c */ /* 0x000fc4000bf06270 */
[----:B------:R-:W-:Y:S02]  /*1930*/  UIMAD.WIDE.U32 UR10, UR4, UR8, URZ ;  /* 0x00000008040a72a5 */ /* 0x000fe4000f8e00ff */
[----:B------:R-:W-:Y:S02]  /*1940*/  UISETP.GE.OR UP0, UPT, UR5, UR12, UP0 ;  /* 0x0000000c0500728c */ /* 0x000fe40008706670 */
[----:B------:R-:W-:Y:S02]  /*1950*/  UIMAD.WIDE.U32 UR12, UR5, UR8, URZ ;  /* 0x00000008050c72a5 */ /* 0x000fe4000f8e00ff */
[----:B------:R-:W-:Y:S01]  /*1960*/  UIADD3 UR10, UPT, UPT, -UR4, URZ, URZ ;  /* 0x000000ff040a7290 */ /* 0x000fe2000fffe1ff */
[----:B------:R-:W-:Y:S01]  /*1970*/  UMOV UR8, UR11 ;  /* 0x0000000b00087c82 */ /* 0x000fe20008000000 */
[----:B------:R-:W-:Y:S02]  /*1980*/  UIADD3 UR11, UPT, UPT, -UR5, URZ, URZ ;  /* 0x000000ff050b7290 */ /* 0x000fe4000fffe1ff */
[----:B------:R-:W-:-:S03]  /*1990*/  USHF.R.U32.HI UR8, URZ, UR9, UR8 ;  /* 0x00000009ff087299 */ /* 0x000fc60008011608 */
[----:B------:R-:W-:Y:S01]  /*19a0*/  @!UP0 UMOV UR7, UR13 ;  /* 0x0000000d00078c82 */ /* 0x000fe20008000000 */
[----:B------:R-:W-:Y:S02]  /*19b0*/  UIMAD UR45, UR14, UR10, UR45 ;  /* 0x0000000a0e2d72a4 */ /* 0x000fe4000f8e022d */
[----:B------:R-:W-:Y:S02]  /*19c0*/  USEL UR8, UR4, UR8, !UP2 ;  /* 0x0000000804087287 */ /* 0x000fe4000d000000 */
[----:B------:R-:W-:Y:S02]  /*19d0*/  @!UP0 USHF.R.U32.HI UR7, URZ, UR9, UR7 ;  /* 0x00000009ff078299 */ /* 0x000fe40008011607 */
[----:B------:R-:W-:Y:S02]  /*19e0*/  UIADD3 UR9, UPT, UPT, -UR8, URZ, URZ ;  /* 0x000000ff08097290 */ /* 0x000fe4000fffe1ff */
[----:B------:R-:W-:Y:S02]  /*19f0*/  @!UP0 USEL UR7, UR5, UR7, !UP2 ;  /* 0x0000000705078287 */ /* 0x000fe4000d000000 */
[----:B------:R-:W-:-:S02]  /*1a00*/  UIMAD UR9, UR23, UR9, UR4 ;  /* 0x00000009170972a4 */ /* 0x000fc4000f8e0204 */
[----:B------:R-:W-:Y:S02]  /*1a10*/  @!UP0 UIADD3 UR8, UPT, UPT, UR8, -UR7, URZ ;  /* 0x8000000708088290 */ /* 0x000fe4000fffe0ff */
[----:B------:R-:W-:Y:S02]  /*1a20*/  @!UP0 UIMAD UR6, UR9, UR6, UR7 ;  /* 0x00000006090682a4 */ /* 0x000fe4000f8e0207 */
[----:B------:R-:W-:Y:S02]  /*1a30*/  @!UP0 UIMAD UR4, UR8, UR23, UR5 ;  /* 0x00000017080482a4 */ /* 0x000fe4000f8e0205 */
[----:B------:R-:W-:Y:S02]  /*1a40*/  UIMAD UR46, UR25, UR11, UR46 ;  /* 0x0000000b192e72a4 */ /* 0x000fe4000f8e022e */
[----:B------:R-:W-:Y:S01]  /*1a50*/  UIMAD UR45, UR4, UR14, UR45 ;  /* 0x0000000e042d72a4 */ /* 0x000fe2000f8e022d */
[----:B------:R-:W-:Y:S02]  /*1a60*/  @!UP0 UMOV UR5, UR6 ;  /* 0x0000000600058c82 */ /* 0x000fe40008000000 */
[----:B------:R-:W-:-:S12]  /*1a70*/  UIMAD UR46, UR5, UR25, UR46 ;  /* 0x00000019052e72a4 */ /* 0x000fd8000f8e022e */
.L_x_19:
[----:B------:R-:W-:Y:S02]  /*1a80*/  UISETP.NE.AND UP1, UPT, UR26, 0x1, UPT ;  /* 0x000000011a00788c */ /* 0x000fe4000bf25270 */
[----:B------:R-:W-:Y:S02]  /*1a90*/  UISETP.NE.AND UP0, UPT, UR22, 0x2, UPT ;  /* 0x000000021600788c */ /* 0x000fe4000bf05270 */
[----:B------:R-:W-:-:S05]  /*1aa0*/  ULOP3.LUT UR21, UR24, 0x400, URZ, 0xc0, !UPT ;  /* 0x0000040018157892 */ /* 0x000fca000f8ec0ff */
[----:B------:R-:W-:Y:S07]  /*1ab0*/  BRA.U UP1, `(.L_x_20) ;  /* 0x0000000101447547 */ /* 0x000fee000b800000 */
[----:B------:R-:W1:Y:S01]  /*1ac0*/  LDCU.128 UR8, c[0x0][0xb10] ;  /* 0x00016200ff0877ac */ /* 0x000e620008000c00 */
[----:B------:R-:W2:Y:S01]  /*1ad0*/  LDCU UR12, c[0x0][0xb0c] ;  /* 0x00016180ff0c77ac */ /* 0x000ea20008000800 */
[----:B------:R-:W3:Y:S01]  /*1ae0*/  LDCU UR13, c[0x0][0xb20] ;  /* 0x00016400ff0d77ac */ /* 0x000ee20008000800 */
[----:B-1----:R-:W-:Y:S02]  /*1af0*/  UIMAD.WIDE.U32 UR6, UR46, UR8, URZ ;  /* 0x000000082e0672a5 */ /* 0x002fe4000f8e00ff */
[----:B------:R-:W-:Y:S02]  /*1b00*/  UIMAD.WIDE.U32 UR4, UR45, UR11, URZ ;  /* 0x0000000b2d0472a5 */ /* 0x000fe4000f8e00ff */
[----:B--2---:R-:W-:Y:S02]  /*1b10*/  UISETP.NE.AND UP2, UPT, UR12, 0x1, UPT ;  /* 0x000000010c00788c */ /* 0x004fe4000bf45270 */
[----:B------:R-:W-:Y:S01]  /*1b20*/  UISETP.NE.AND UP1, UPT, UR10, 0x1, UPT ;  /* 0x000000010a00788c */ /* 0x000fe2000bf25270 */
[----:B------:R-:W-:-:S02]  /*1b30*/  UMOV UR6, UR7 ;  /* 0x0000000700067c82 */ /* 0x000fc40008000000 */
[----:B------:R-:W-:Y:S01]  /*1b40*/  UMOV UR4, UR5 ;  /* 0x0000000500047c82 */ /* 0x000fe20008000000 */
[----:B------:R-:W-:Y:S02]  /*1b50*/  USHF.R.U32.HI UR6, URZ, UR9, UR6 ;  /* 0x00000009ff067299 */ /* 0x000fe40008011606 */
[----:B---3--:R-:W-:Y:S02]  /*1b60*/  USHF.R.U32.HI UR4, URZ, UR13, UR4 ;  /* 0x0000000dff047299 */ /* 0x008fe40008011604 */
[----:B------:R-:W-:Y:S02]  /*1b70*/  USEL UR5, UR46, UR6, !UP2 ;  /* 0x000000062e057287 */ /* 0x000fe4000d000000 */
[----:B------:R-:W-:-:S04]  /*1b80*/  USEL UR4, UR45, UR4, !UP1 ;  /* 0x000000042d047287 */ /* 0x000fc8000c800000 */
[----:B------:R-:W-:Y:S02]  /*1b90*/  UIADD3 UR6, UPT, UPT, UR5, -UR4, URZ ;  /* 0x8000000405067290 */ /* 0x000fe4000fffe0ff */
[----:B------:R-:W-:Y:S02]  /*1ba0*/  UIADD3 UR4, UPT, UPT, -UR5, UR4, URZ ;  /* 0x0000000405047290 */ /* 0x000fe4000fffe1ff */
[----:B------:R-:W-:Y:S02]  /*1bb0*/  UIMAD UR45, UR6, UR10, UR45 ;  /* 0x0000000a062d72a4 */ /* 0x000fe4000f8e022d */
[----:B------:R-:W-:-:S12]  /*1bc0*/  UIMAD UR46, UR4, UR12, UR46 ;  /* 0x0000000c042e72a4 */ /* 0x000fd8000f8e022e */
.L_x_20:
[----:B------:R-:W-:Y:S05]  /*1bd0*/  BRA.U !UP5, `(.L_x_21) ;  /* 0x000000010d0c7547 */ /* 0x000fea000b800000 */
[----:B------:R-:W-:Y:S01]  /*1be0*/  UCGABAR_WAIT ;  /* 0x0000000000007dc7 */ /* 0x000fe20008000000 */
[----:B------:R-:W-:Y:S01]  /*1bf0*/  CCTL.IVALL ;  /* 0x00000000ff00798f */ /* 0x000fe20002000000 */
[----:B------:R-:W-:Y:S05]  /*1c00*/  BRA `(.L_x_22) ;  /* 0x0000000000047947 */ /* 0x000fea0003800000 */
.L_x_21:
[----:B------:R-:W-:Y:S06]  /*1c10*/  BAR.SYNC.DEFER_BLOCKING 0x0 ;  /* 0x0000000000007b1d */ /* 0x000fec0000010000 */
.L_x_22:
[----:B------:R-:W-:Y:S05]  /*1c20*/  BRA.U UP0, `(.L_x_23) ;  /* 0x0000002d00c47547 */ /* 0x000fea000b800000 */
[----:B------:R-:W1:Y:S01]  /*1c30*/  LDCU UR6, c[0x0][0x38c] ;  /* 0x00007180ff0677ac */ /* 0x000e620008000800 */
[----:B------:R-:W-:Y:S01]  /*1c40*/  PLOP3.LUT P1, PT, PT, PT, UP3, 0x80, 0x8 ;  /* 0x000000000008781c */ /* 0x000fe20003f2f038 */
[----:B------:R-:W-:Y:S01]  /*1c50*/  IMAD.MOV.U32 R12, RZ, RZ, 0x1 ;  /* 0x00000001ff0c7424 */ /* 0x000fe200078e00ff */
[----:B------:R-:W-:Y:S01]  /*1c60*/  ISETP.EQ.OR P2, PT, R0, RZ, P3 ;  /* 0x000000ff0000720c */ /* 0x000fe20001f42670 */
[----:B------:R-:W-:Y:S01]  /*1c70*/  UISETP.NE.AND UP1, UPT, UR22, URZ, UPT ;  /* 0x000000ff1600728c */ /* 0x000fe2000bf25270 */
[----:B------:R-:W-:Y:S02]  /*1c80*/  PLOP3.LUT P1, PT, P1, PT, PT, 0x8, 0x80 ;  /* 0x000000000080781c */ /* 0x000fe40000f2e170 */
[----:B------:R-:W-:Y:S01]  /*1c90*/  CS2R R10, SRZ ;  /* 0x00000000000a7805 */ /* 0x000fe2000001ff00 */
[----:B------:R-:W-:Y:S01]  /*1ca0*/  IMAD.MOV.U32 R9, RZ, RZ, RZ ;  /* 0x000000ffff097224 */ /* 0x000fe200078e00ff */
[----:B------:R-:W2:Y:S01]  /*1cb0*/  LDCU UR39, c[0x0][0x370] ;  /* 0x00006e00ff2777ac */ /* 0x000ea20008000800 */
[----:B------:R-:W-:Y:S01]  /*1cc0*/  IMAD.MOV.U32 R8, RZ, RZ, 0x1 ;  /* 0x00000001ff087424 */ /* 0x000fe200078e00ff */
[----:B------:R-:W3:Y:S01]  /*1cd0*/  LDCU.64 UR28, c[0x0][0x348] ;  /* 0x00006900ff1c77ac */ /* 0x000ee20008000a00 */
[----:B------:R-:W-:-:S02]  /*1ce0*/  USHF.R.U32.HI UR44, URZ, 0x5, UR21 ;  /* 0x00000005ff2c7899 */ /* 0x000fc40008011615 */
[----:B-1----:R-:W-:Y:S02]  /*1cf0*/  UIADD3 UR5, UPT, UPT, UR6, 0x1f, URZ ;  /* 0x0000001f06057890 */ /* 0x002fe4000fffe0ff */
[----:B------:R-:W-:Y:S02]  /*1d00*/  UIADD3 UR47, UPT, UPT, UR6, 0x3e, URZ ;  /* 0x0000003e062f7890 */ /* 0x000fe4000fffe0ff */
[----:B------:R-:W-:Y:S01]  /*1d10*/  USHF.R.S32.HI UR4, URZ, 0x1f, UR5 ;  /* 0x0000001fff047899 */ /* 0x000fe20008011405 */
[----:B------:R-:W1:Y:S03]  /*1d20*/  LDCU UR38, c[0x0][0x374] ;  /* 0x00006e80ff2677ac */ /* 0x000e660008000800 */
[----:B------:R-:W-:Y:S02]  /*1d30*/  ULEA.HI UR4, UR4, UR5, URZ, 0x5 ;  /* 0x0000000504047291 */ /* 0x000fe4000f8f28ff */
[----:B------:R-:W-:-:S02]  /*1d40*/  USEL UR25, UR34, 0x2, UP1 ;  /* 0x0000000222197887 */ /* 0x000fc40008800000 */
[----:B------:R-:W-:Y:S02]  /*1d50*/  USHF.R.S32.HI UR42, URZ, 0x5, UR4 ;  /* 0x00000005ff2a7899 */ /* 0x000fe40008011404 */
[----:B------:R-:W-:Y:S02]  /*1d60*/  UIADD3 UR4, UPT, UPT, UR6, -0x1, URZ ;  /* 0xffffffff06047890 */ /* 0x000fe4000fffe0ff */
[----:B------:R-:W-:Y:S02]  /*1d70*/  UISETP.LT.U32.AND UP0, UPT, UR42, 0x36, UPT ;  /* 0x000000362a00788c */ /* 0x000fe4000bf01070 */
[----:B------:R-:W-:Y:S02]  /*1d80*/  UISETP.GE.U32.AND UP2, UPT, UR4, -0x3f, UPT ;  /* 0xffffffc10400788c */ /* 0x000fe4000bf46070 */
[----:B------:R-:W-:Y:S01]  /*1d90*/  USEL UR41, UR42, 0x36, UP0 ;  /* 0x000000362a297887 */ /* 0x000fe20008000000 */
[----:B------:R-:W-:-:S03]  /*1da0*/  UMOV UR5, URZ ;  /* 0x000000ff00057c82 */ /* 0x000fc60008000000 */
[----:B------:R-:W-:Y:S02]  /*1db0*/  UIADD3 UR24, UPT, UPT, UR41, -0x1, URZ ;  /* 0xffffffff29187890 */ /* 0x000fe4000fffe0ff */
[----:B------:R-:W-:-:S03]  /*1dc0*/  UIADD3 UR43, UPT, UPT, UR42, -UR41, URZ ;  /* 0x800000292a2b7290 */ /* 0x000fc6000fffe0ff */
[----:B------:R-:W-:-:S04]  /*1dd0*/  @UP2 UIADD3 UR24, UPT, UPT, UR41, URZ, URZ ;  /* 0x000000ff29182290 */ /* 0x000fc8000fffe0ff */
[----:B-123--:R-:W-:-:S12]  /*1de0*/  UIADD3 UR24, UPT, UPT, UR24, 0x1, URZ ;  /* 0x0000000118187890 */ /* 0x00efd8000fffe0ff */
.L_x_43:
[----:B------:R-:W-:Y:S01]  /*1df0*/  UISETP.NE.AND UP0, UPT, UR48, URZ, UPT ;  /* 0x000000ff3000728c */ /* 0x000fe2000bf05270 */
[----:B------:R-:W1:Y:S08]  /*1e00*/  S2UR UR48, SR_CgaCtaId ;  /* 0x00000000003079c3 */ /* 0x000e700000008800 */
[----:B------:R-:W-:Y:S05]  /*1e10*/  BRA.U UP0, `(.L_x_24) ;  /* 0x0000000100347547 */ /* 0x000fea000b800000 */
[----:B------:R-:W2:Y:S01]  /*1e20*/  S2R R0, SR_CgaCtaId ;  /* 0x0000000000007919 */ /* 0x000ea20000008800 */
[----:B------:R-:W-:-:S04]  /*1e30*/  MOV R2, 0x400 ;  /* 0x0000040000027802 */ /* 0x000fc80000000f00 */
[----:B--2---:R-:W-:Y:S02]  /*1e40*/  LEA R0, R0, R2, 0x18 ;  /* 0x0000000200007211 */ /* 0x004fe400078ec0ff */
[----:B------:R-:W-:-:S03]  /*1e50*/  SHF.L.U32 R2, R8, 0x1f, RZ ;  /* 0x0000001f08027819 */ /* 0x000fc600000006ff */
[----:B------:R-:W-:-:S04]  /*1e60*/  IMAD R0, R9, 0x8, R0 ;  /* 0x0000000809007824 */ /* 0x000fc800078e0200 */
[----:B------:R-:W2:Y:S02]  /*1e70*/  SYNCS.PHASECHK.TRANS64.TRYWAIT P0, [R0+URZ+0x3f0], R2 ;  /* 0x0003f002000075a7 */ /* 0x000ea400080011ff */
[----:B--2---:R-:W-:Y:S05]  /*1e80*/  @!P0 BRA `(.L_x_25) ;  /* 0x00000068009c8947 */ /* 0x004fea0003800000 */
.L_x_153:
[----:B------:R-:W-:Y:S01]  /*1e90*/  VIADD R9, R9, 0x1 ;  /* 0x0000000109097836 */ /* 0x000fe20000000000 */
[----:B------:R2:W-:Y:S04]  /*1ea0*/  SYNCS.ARRIVE.TRANS64.A1T0 RZ, [R0+URZ+0x3e0], RZ ;  /* 0x0003e0ff00ff79a7 */ /* 0x0005e800081000ff */
[----:B------:R-:W-:-:S04]  /*1eb0*/  ISETP.NE.AND P0, PT, R9, 0x2, PT ;  /* 0x000000020900780c */ /* 0x000fc80003f05270 */
[----:B------:R-:W-:Y:S02]  /*1ec0*/  SEL R9, R9, RZ, P0 ;  /* 0x000000ff09097207 */ /* 0x000fe40000000000 */
[----:B--2---:R-:W-:-:S04]  /*1ed0*/  SEL R0, RZ, 0x1, P0 ;  /* 0x00000001ff007807 */ /* 0x004fc80000000000 */
[----:B------:R-:W-:-:S07]  /*1ee0*/  LOP3.LUT R8, R8, R0, RZ, 0x3c, !PT ;  /* 0x0000000008087212 */ /* 0x000fce00078e3cff */
.L_x_24:
[----:B------:R-:W-:Y:S01]  /*1ef0*/  UMOV UR6, 0x400 ;  /* 0x0000040000067882 */ /* 0x000fe20000000000 */
[----:B------:R-:W-:Y:S01]  /*1f00*/  SHF.L.U32 R0, R12, 0x1f, RZ ;  /* 0x0000001f0c007819 */ /* 0x000fe200000006ff */
[----:B-1----:R-:W-:Y:S02]  /*1f10*/  ULEA UR6, UR48, UR6, 0x18 ;  /* 0x0000000630067291 */ /* 0x002fe4000f8ec0ff */
[----:B------:R-:W-:Y:S02]  /*1f20*/  UISETP.GE.U32.AND UP0, UPT, UR47, 0x3f, UPT ;  /* 0x0000003f2f00788c */ /* 0x000fe4000bf06070 */
[----:B------:R-:W-:Y:S02]  /*1f30*/  ULEA UR4, UR5, UR6, 0x3 ;  /* 0x0000000605047291 */ /* 0x000fe4000f8e18ff */
[----:B------:R-:W-:Y:S02]  /*1f40*/  USHF.L.U32 UR11, UR45, 0x6, URZ ;  /* 0x000000062d0b7899 */ /* 0x000fe400080006ff */
[----:B------:R-:W-:Y:S01]  /*1f50*/  ULEA UR35, UR46, UR44, 0x6 ;  /* 0x0000002c2e237291 */ /* 0x000fe2000f8e30ff */
[----:B------:R-:W-:-:S04]  /*1f60*/  UMOV UR13, URZ ;  /* 0x000000ff000d7c82 */ /* 0x000fc80008000000 */
[----:B------:R1:W2:Y:S01]  /*1f70*/  SYNCS.PHASECHK.TRANS64.TRYWAIT P0, [UR4+0x1b0], R0 ;  /* 0x0001b000ff0075a7 */ /* 0x0002a20008001104 */
[----:B------:R-:W-:Y:S06]  /*1f80*/  BRA.U !UP0, `(.L_x_26) ;  /* 0x0000000108bc7547 */ /* 0x000fec000b800000 */
[----:B------:R-:W-:Y:S01]  /*1f90*/  UMOV UR7, URZ ;  /* 0x000000ff00077c82 */ /* 0x000fe20008000000 */
[----:B------:R-:W-:-:S05]  /*1fa0*/  UMOV UR4, UR5 ;  /* 0x0000000500047c82 */ /* 0x000fca0008000000 */
.L_x_32:
[----:B------:R-:W-:Y:S01]  /*1fb0*/  ULEA UR33, UR4, UR6, 0x3 ;  /* 0x0000000604217291 */ /* 0x000fe2000f8e18ff */
[----:B--2---:R-:W-:Y:S01]  /*1fc0*/  @!P3 MOV R2, 0x1000 ;  /* 0x000010000002b802 */ /* 0x004fe20000000f00 */
[----:B--2-4-:R-:W-:Y:S10]  /*1fd0*/  @P0 BRA `(.L_x_27) ;  /* 0x00000000000c0947 */ /* 0x014ff40003800000 */
[----:B------:R-:W-:-:S04]  /*1fe0*/  SHF.L.U32 R3, R12, 0x1f, RZ ;  /* 0x0000001f0c037819 */ /* 0x000fc800000006ff */
[----:B------:R-:W2:Y:S02]  /*1ff0*/  SYNCS.PHASECHK.TRANS64.TRYWAIT P0, [UR33+0x1b0], R3 ;  /* 0x0001b003ff0075a7 */ /* 0x000ea40008001121 */
[----:B--2---:R-:W-:Y:S05]  /*2000*/  @!P0 BRA `(.L_x_28) ;  /* 0x0000006800508947 */ /* 0x004fea0003800000 */
.L_x_27:
[----:B------:R2:W-:Y:S01]  /*2010*/  @!P3 SYNCS.ARRIVE.TRANS64 RZ, [UR33], R2 ;  /* 0x00000002ffffb9a7 */ /* 0x0005e20008000021 */
[----:B------:R-:W-:-:S04]  /*2020*/  ULOP3.LUT UR5, UR25, 0x2, URZ, 0xfc, !UPT ;  /* 0x0000000219057892 */ /* 0x000fc8000f8efcff */
[----:B------:R-:W-:-:S09]  /*2030*/  UISETP.NE.AND UP0, UPT, UR5, 0x2, UPT ;  /* 0x000000020500788c */ /* 0x000fd2000bf05270 */
[----:B------:R-:W-:Y:S05]  /*2040*/  BRA.U UP0, `(.L_x_29) ;  /* 0x0000000100047547 */ /* 0x000fea000b800000 */
[----:B------:R-:W-:Y:S05]  /*2050*/  BPT.TRAP 0x1 ;  /* 0x000000040000795c */ /* 0x000fea0000300000 */
.L_x_29:
[----:B------:R-:W-:Y:S04]  /*2060*/  BSSY.RECONVERGENT B0, `(.L_x_30) ;  /* 0x0000003000007945 */ /* 0x000fe80003800200 */
[----:B------:R-:W-:Y:S05]  /*2070*/  @P2 BRA `(.L_x_31) ;  /* 0x0000000000042947 */ /* 0x000fea0003800000 */
[----:B------:R-:W-:Y:S05]  /*2080*/  BPT.TRAP 0x1 ;  /* 0x000000040000795c */ /* 0x000fea0000300000 */
.L_x_31:
[----:B------:R-:W-:Y:S05]  /*2090*/  BSYNC.RECONVERGENT B0 ;  /* 0x0000000000007941 */ /* 0x000fea0003800200 */
.L_x_30:
[----:B------:R-:W-:Y:S02]  /*20a0*/  UIADD3 UR5, UPT, UPT, UR4, 0x1, URZ ;  /* 0x0000000104057890 */ /* 0x000fe4000fffe0ff */
[----:B------:R-:W-:Y:S02]  /*20b0*/  UIADD3 UR16, UP1, UPT, UR28, 0x80, URZ ;  /* 0x000000801c107890 */ /* 0x000fe4000ff3e0ff */
[----:B------:R-:W-:Y:S02]  /*20c0*/  UISETP.NE.AND UP0, UPT, UR5, 0x36, UPT ;  /* 0x000000360500788c */ /* 0x000fe4000bf05270 */
[----:B------:R-:W-:Y:S02]  /*20d0*/  USHF.L.U32 UR34, UR7, 0x5, URZ ;  /* 0x0000000507227899 */ /* 0x000fe400080006ff */
[----:B------:R-:W-:Y:S02]  /*20e0*/  USEL UR9, URZ, 0x1, UP0 ;  /* 0x00000001ff097887 */ /* 0x000fe40008000000 */
[----:B------:R-:W-:-:S02]  /*20f0*/  USEL UR5, UR5, URZ, UP0 ;  /* 0x000000ff05057287 */ /* 0x000fc40008000000 */
[----:B------:R-:W-:Y:S02]  /*2100*/  UIADD3 UR14, UP0, UPT, UR28, 0x180, URZ ;  /* 0x000001801c0e7890 */ /* 0x000fe4000ff1e0ff */
[----:B------:R-:W-:Y:S01]  /*2110*/  ULEA UR8, UR5, UR6, 0x3 ;  /* 0x0000000605087291 */ /* 0x000fe2000f8e18ff */
[----:B------:R-:W-:Y:S01]  /*2120*/  LOP3.LUT R12, R12, UR9, RZ, 0x3c, !PT ;  /* 0x000000090c0c7c12 */ /* 0x000fe2000f8e3cff */
[----:B------:R-:W-:Y:S02]  /*2130*/  UIADD3.X UR17, UPT, UPT, URZ, UR29, URZ, UP1, !UPT ;  /* 0x0000001dff117290 */ /* 0x000fe40008ffe4ff */
[----:B------:R-:W-:Y:S01]  /*2140*/  UIADD3.X UR15, UPT, UPT, URZ, UR29, URZ, UP0, !UPT ;  /* 0x0000001dff0f7290 */ /* 0x000fe200087fe4ff */
[----:B-1----:R-:W-:Y:S01]  /*2150*/  SHF.L.U32 R0, R12, 0x1f, RZ ;  /* 0x0000001f0c007819 */ /* 0x002fe200000006ff */
[----:B------:R-:W-:Y:S01]  /*2160*/  UMOV UR18, 0x0 ;  /* 0x0000000000127882 */ /* 0x000fe20000000000 */
[----:B------:R-:W-:Y:S01]  /*2170*/  UMOV UR19, 0x10000000 ;  /* 0x1000000000137882 */ /* 0x000fe20000000000 */
[----:B------:R-:W-:Y:S01]  /*2180*/  UMOV UR12, UR36 ;  /* 0x00000024000c7c82 */ /* 0x000fe20008000000 */
[----:B------:R3:W4:Y:S01]  /*2190*/  SYNCS.PHASECHK.TRANS64.TRYWAIT P0, [UR8+0x1b0], R0 ;  /* 0x0001b000ff0075a7 */ /* 0x0007220008001108 */
[----:B------:R-:W-:Y:S01]  /*21a0*/  USHF.L.U32 UR8, UR4, 0xb, URZ ;  /* 0x0000000b04087899 */ /* 0x000fe200080006ff */
[----:B------:R-:W-:-:S02]  /*21b0*/  UMOV UR9, UR33 ;  /* 0x0000002100097c82 */ /* 0x000fc40008000000 */
[----:B------:R-:W-:Y:S01]  /*21c0*/  UMOV UR4, 0x30000 ;  /* 0x0003000000047882 */ /* 0x000fe20000000000 */
[----:B------:R-:W-:Y:S02]  /*21d0*/  ULOP3.LUT UR32, UR8, UR21, URZ, 0xfc, !UPT ;  /* 0x0000001508207292 */ /* 0x000fe4000f8efcff */
[----:B------:R-:W-:Y:S02]  /*21e0*/  UIADD3 UR8, UPT, UPT, UR6, 0x1d800, UR8 ;  /* 0x0001d80006087890 */ /* 0x000fe4000fffe008 */
[----:B------:R-:W-:Y:S01]  /*21f0*/  UIADD3 UR32, UPT, UPT, UR6, 0x2800, UR32 ;  /* 0x0000280006207890 */ /* 0x000fe2000fffe020 */
[----:B------:R-:W-:Y:S01]  /*2200*/  UMOV UR10, UR34 ;  /* 0x00000022000a7c82 */ /* 0x000fe20008000000 */
[----:B------:R-:W-:Y:S01]  /*2210*/  UIADD3 UR7, UPT, UPT, UR7, 0x1, URZ ;  /* 0x0000000107077890 */ /* 0x000fe2000fffe0ff */
[----:B------:R-:W-:-:S03]  /*2220*/  UMOV UR13, UR24 ;  /* 0x00000018000d7c82 */ /* 0x000fc60008000000 */
[----:B------:R-:W-:-:S03]  /*2230*/  UISETP.NE.AND UP0, UPT, UR7, UR24, UPT ;  /* 0x000000180700728c */ /* 0x000fc6000bf05270 */
[----:B------:R1:W-:Y:S01]  /*2240*/  UTMALDG.3D.MULTICAST [UR32], [UR16], UR4, desc[UR18] ;  /* 0x00001220100073b4 */ /* 0x0003e20008011804 */
[----:B------:R3:W-:Y:S01]  /*2250*/  UTMALDG.3D [UR8], [UR14], desc[UR18] ;  /* 0x000012080e0075b4 */ /* 0x0007e20008011000 */
[----:B-1----:R-:W-:-:S04]  /*2260*/  UMOV UR4, UR5 ;  /* 0x0000000500047c82 */ /* 0x002fc80008000000 */
[----:B---3--:R-:W-:Y:S05]  /*2270*/  BRA.U UP0, `(.L_x_32) ;  /* 0xfffffffd004c7547 */ /* 0x008fea000b83ffff */
.L_x_26:
[----:B------:R-:W-:Y:S01]  /*2280*/  ULEA UR4, UR5, UR6, 0x3 ;  /* 0x0000000605047291 */ /* 0x000fe2000f8e18ff */
[----:B-1----:R-:W-:Y:S01]  /*2290*/  SHF.L.U32 R0, R12, 0x1f, RZ ;  /* 0x0000001f0c007819 */ /* 0x002fe200000006ff */
[----:B------:R-:W-:Y:S01]  /*22a0*/  @!P1 SYNCS.ARRIVE.TRANS64.A1T0 RZ, [UR6+0x378], RZ ;  /* 0x000378ffffff99a7 */ /* 0x000fe20008100006 */
[----:B------:R-:W-:-:S06]  /*22b0*/  UISETP.GT.AND UP0, UPT, UR42, UR41, UPT ;  /* 0x000000292a00728c */ /* 0x000fcc000bf04270 */
[----:B--2-4-:R1:W2:Y:S03]  /*22c0*/  SYNCS.PHASECHK.TRANS64.TRYWAIT P0, [UR4+0x1b0], R0 ;  /* 0x0001b000ff0075a7 */ /* 0x0142a60008001104 */
[----:B------:R-:W-:Y:S05]  /*22d0*/  BRA.U !UP0, `(.L_x_33) ;  /* 0x0000000108c07547 */ /* 0x000fea000b800000 */
[----:B------:R-:W-:Y:S01]  /*22e0*/  UIADD3 UR26, UPT, UPT, UR43, UR13, URZ ;  /* 0x0000000d2b1a7290 */ /* 0x000fe2000fffe0ff */
[----:B------:R-:W-:-:S11]  /*22f0*/  UMOV UR4, UR5 ;  /* 0x0000000500047c82 */ /* 0x000fd60008000000 */
.L_x_39:
[----:B------:R-:W-:Y:S01]  /*2300*/  ULEA UR17, UR4, UR6, 0x3 ;  /* 0x0000000604117291 */ /* 0x000fe2000f8e18ff */
[----:B--2---:R-:W-:Y:S01]  /*2310*/  @!P3 MOV R2, 0x1000 ;  /* 0x000010000002b802 */ /* 0x004fe20000000f00 */
[----:B--2-4-:R-:W-:Y:S10]  /*2320*/  @P0 BRA `(.L_x_34) ;  /* 0x00000000000c0947 */ /* 0x014ff40003800000 */
[----:B------:R-:W-:-:S04]  /*2330*/  SHF.L.U32 R3, R12, 0x1f, RZ ;  /* 0x0000001f0c037819 */ /* 0x000fc800000006ff */
[----:B------:R-:W2:Y:S02]  /*2340*/  SYNCS.PHASECHK.TRANS64.TRYWAIT P0, [UR17+0x1b0], R3 ;  /* 0x0001b003ff0075a7 */ /* 0x000ea40008001111 */
[----:B--2---:R-:W-:Y:S05]  /*2350*/  @!P0 BRA `(.L_x_35) ;  /* 0x0000006400948947 */ /* 0x004fea0003800000 */
.L_x_34:
[----:B------:R2:W-:Y:S01]  /*2360*/  @!P3 SYNCS.ARRIVE.TRANS64 RZ, [UR17], R2 ;  /* 0x00000002ffffb9a7 */ /* 0x0005e20008000011 */
[----:B------:R-:W-:-:S04]  /*2370*/  ULOP3.LUT UR5, UR25, 0x2, URZ, 0xfc, !UPT ;  /* 0x0000000219057892 */ /* 0x000fc8000f8efcff */
[----:B------:R-:W-:-:S09]  /*2380*/  UISETP.NE.AND UP0, UPT, UR5, 0x2, UPT ;  /* 0x000000020500788c */ /* 0x000fd2000bf05270 */
[----:B------:R-:W-:Y:S05]  /*2390*/  BRA.U UP0, `(.L_x_36) ;  /* 0x0000000100047547 */ /* 0x000fea000b800000 */
[----:B------:R-:W-:Y:S05]  /*23a0*/  BPT.TRAP 0x1 ;  /* 0x000000040000795c */ /* 0x000fea0000300000 */
.L_x_36:
[----:B------:R-:W-:Y:S04]  /*23b0*/  BSSY.RECONVERGENT B0, `(.L_x_37) ;  /* 0x0000003000007945 */ /* 0x000fe80003800200 */
[----:B------:R-:W-:Y:S05]  /*23c0*/  @P2 BRA `(.L_x_38) ;  /* 0x0000000000042947 */ /* 0x000fea0003800000 */
[----:B------:R-:W-:Y:S05]  /*23d0*/  BPT.TRAP 0x1 ;  /* 0x000000040000795c */ /* 0x000fea0000300000 */
.L_x_38:
[----:B------:R-:W-:Y:S05]  /*23e0*/  BSYNC.RECONVERGENT B0 ;  /* 0x0000000000007941 */ /* 0x000fea0003800200 */
.L_x_37:
[----:B------:R-:W-:Y:S02]  /*23f0*/  UIADD3 UR5, UPT, UPT, UR4, 0x1, URZ ;  /* 0x0000000104057890 */ /* 0x000fe4000fffe0ff */
[----:B------:R-:W-:Y:S02]  /*2400*/  UIADD3 UR14, UP1, UPT, UR28, 0x80, URZ ;  /* 0x000000801c0e7890 */ /* 0x000fe4000ff3e0ff */
[----:B------:R-:W-:Y:S02]  /*2410*/  UISETP.NE.AND UP0, UPT, UR5, 0x36, UPT ;  /* 0x000000360500788c */ /* 0x000fe4000bf05270 */
[----:B------:R-:W-:Y:S02]  /*2420*/  USHF.L.U32 UR18, UR13, 0x5, URZ ;  /* 0x000000050d127899 */ /* 0x000fe400080006ff */
[----:B------:R-:W-:Y:S02]  /*2430*/  USEL UR8, URZ, 0x1, UP0 ;  /* 0x00000001ff087887 */ /* 0x000fe40008000000 */
[----:B------:R-:W-:-:S02]  /*2440*/  USEL UR5, UR5, URZ, UP0 ;  /* 0x000000ff05057287 */ /* 0x000fc40008000000 */
[----:B------:R-:W-:Y:S02]  /*2450*/  UIADD3 UR22, UP0, UPT, UR28, 0x180, URZ ;  /* 0x000001801c167890 */ /* 0x000fe4000ff1e0ff */
[----:B------:R-:W-:Y:S01]  /*2460*/  LOP3.LUT R12, R12, UR8, RZ, 0x3c, !PT ;  /* 0x000000080c0c7c12 */ /* 0x000fe2000f8e3cff */
[----:B------:R-:W-:Y:S02]  /*2470*/  USHF.L.U32 UR8, UR4, 0xb, URZ ;  /* 0x0000000b04087899 */ /* 0x000fe400080006ff */
[----:B------:R-:W-:Y:S01]  /*2480*/  ULEA UR7, UR5, UR6, 0x3 ;  /* 0x0000000605077291 */ /* 0x000fe2000f8e18ff */
[----:B-1----:R-:W-:Y:S01]  /*2490*/  SHF.L.U32 R0, R12, 0x1f, RZ ;  /* 0x0000001f0c007819 */ /* 0x002fe200000006ff */
[----:B------:R-:W-:Y:S02]  /*24a0*/  ULOP3.LUT UR16, UR8, UR21, URZ, 0xfc, !UPT ;  /* 0x0000001508107292 */ /* 0x000fe4000f8efcff */
[----:B------:R-:W-:Y:S02]  /*24b0*/  UIADD3.X UR15, UPT, UPT, URZ, UR29, URZ, UP1, !UPT ;  /* 0x0000001dff0f7290 */ /* 0x000fe40008ffe4ff */
[----:B------:R-:W-:-:S02]  /*24c0*/  UIADD3 UR16, UPT, UPT, UR6, 0x2800, UR16 ;  /* 0x0000280006107890 */ /* 0x000fc4000fffe010 */
[----:B------:R-:W-:Y:S01]  /*24d0*/  UIADD3 UR8, UPT, UPT, UR6, 0x1d800, UR8 ;  /* 0x0001d80006087890 */ /* 0x000fe2000fffe008 */
[----:B------:R3:W4:Y:S01]  /*24e0*/  SYNCS.PHASECHK.TRANS64.TRYWAIT P0, [UR7+0x1b0], R0 ;  /* 0x0001b000ff0075a7 */ /* 0x0007220008001107 */
[----:B------:R-:W-:Y:S01]  /*24f0*/  UIADD3.X UR23, UPT, UPT, URZ, UR29, URZ, UP0, !UPT ;  /* 0x0000001dff177290 */ /* 0x000fe200087fe4ff */
[----:B------:R-:W-:Y:S01]  /*2500*/  UMOV UR4, 0x30000 ;  /* 0x0003000000047882 */ /* 0x000fe20000000000 */
[----:B------:R-:W-:Y:S01]  /*2510*/  UMOV UR30, 0x0 ;  /* 0x00000000001e7882 */ /* 0x000fe20000000000 */
[----:B------:R-:W-:Y:S01]  /*2520*/  UMOV UR31, 0x10000000 ;  /* 0x10000000001f7882 */ /* 0x000fe20000000000 */
[----:B------:R-:W-:Y:S01]  /*2530*/  UMOV UR19, UR35 ;  /* 0x0000002300137c82 */ /* 0x000fe20008000000 */
[----:B------:R-:W-:Y:S01]  /*2540*/  UMOV UR20, UR36 ;  /* 0x0000002400147c82 */ /* 0x000fe20008000000 */
[----:B------:R-:W-:Y:S01]  /*2550*/  UMOV UR12, UR36 ;  /* 0x00000024000c7c82 */ /* 0x000fe20008000000 */
[----:B------:R-:W-:Y:S01]  /*2560*/  UMOV UR9, UR17 ;  /* 0x0000001100097c82 */ /* 0x000fe20008000000 */
[----:B------:R-:W-:Y:S01]  /*2570*/  UMOV UR10, UR18 ;  /* 0x00000012000a7c82 */ /* 0x000fe20008000000 */
[----:B------:R1:W-:Y:S01]  /*2580*/  UTMALDG.3D.MULTICAST [UR16], [UR14], UR4, desc[UR30] ;  /* 0x00001e100e0073b4 */ /* 0x0003e20008011804 */
[----:B------:R-:W-:-:S04]  /*2590*/  UIADD3 UR13, UPT, UPT, UR13, 0x1, URZ ;  /* 0x000000010d0d7890 */ /* 0x000fc8000fffe0ff */
[----:B------:R-:W-:Y:S01]  /*25a0*/  UISETP.NE.AND UP0, UPT, UR13, UR26, UPT ;  /* 0x0000001a0d00728c */ /* 0x000fe2000bf05270 */
[----:B------:R3:W-:Y:S01]  /*25b0*/  UTMALDG.3D [UR8], [UR22], desc[UR30] ;  /* 0x00001e08160075b4 */ /* 0x0007e20008011000 */
[----:B-1----:R-:W-:-:S07]  /*25c0*/  UMOV UR4, UR5 ;  /* 0x0000000500047c82 */ /* 0x002fce0008000000 */
[----:B---3--:R-:W-:Y:S05]  /*25d0*/  BRA.U UP0, `(.L_x_39) ;  /* 0xfffffffd00487547 */ /* 0x008fea000b83ffff */
.L_x_33:
[C---:B------:R-:W-:Y:S01]  /*25e0*/  LEA R3, R11.reuse, UR6, 0x3 ;  /* 0x000000060b037c11 */ /* 0x040fe2000f8e18ff */
[----:B------:R-:W-:Y:S01]  /*25f0*/  NOP ;  /* 0x0000000000007918 */ /* 0x000fe20000000000 */
[----:B-1----:R-:W-:Y:S02]  /*2600*/  SHF.L.U32 R0, R10, 0x1f, RZ ;  /* 0x0000001f0a007819 */ /* 0x002fe400000006ff */
[----:B------:R-:W-:Y:S02]  /*2610*/  LEA R4, R11, UR6, 0x4 ;  /* 0x000000060b047c11 */ /* 0x000fe4000f8e20ff */
[----:B--2-4-:R-:W1:Y:S02]  /*2620*/  SYNCS.PHASECHK.TRANS64.TRYWAIT P0, [R3+URZ+0x380], R0 ;  /* 0x00038000030075a7 */ /* 0x014e6400080011ff */
[----:B-1----:R-:W-:Y:S05]  /*2630*/  @!P0 BRA `(.L_x_40) ;  /* 0x0000006000f48947 */ /* 0x002fea0003800000 */
.L_x_156:
[----:B------:R-:W2:Y:S01]  /*2640*/  LDS.128 R4, [R4+0x410] ;  /* 0x0004100004047984 */ /* 0x000ea20000000c00 */
[----:B------:R-:W-:Y:S01]  /*2650*/  UISETP.GE.AND UP0, UPT, UR40, 0x1, UPT ;  /* 0x000000012800788c */ /* 0x000fe2000bf06270 */
[----:B------:R-:W-:Y:S01]  /*2660*/  @!PT LDS RZ, [RZ] ;  /* 0x00000000fffff984 */ /* 0x000fe20000000800 */
[----:B------:R-:W-:Y:S01]  /*2670*/  @!PT LDS RZ, [RZ] ;  /* 0x00000000fffff984 */ /* 0x000fe20000000800 */
[----:B------:R-:W-:Y:S01]  /*2680*/  @!PT LDS RZ, [RZ] ;  /* 0x00000000fffff984 */ /* 0x000fe20000000800 */
[----:B------:R-:W-:Y:S01]  /*2690*/  @!PT LDS RZ, [RZ] ;  /* 0x00000000fffff984 */ /* 0x000fe20000000800 */
[----:B------:R3:W-:Y:S06]  /*26a0*/  MEMBAR.ALL.CTA ;  /* 0x0000000000007992 */ /* 0x0007ec0000008000 */
[----:B---3--:R-:W3:Y:S01]  /*26b0*/  FENCE.VIEW.ASYNC.S ;  /* 0x00000000000073c6 */ /* 0x008ee20000000000 */
[----:B--2---:R-:W-:-:S13]  /*26c0*/  LOP3.LUT P0, RZ, R6, 0x1, RZ, 0xc0, !PT ;  /* 0x0000000106ff7812 */ /* 0x004fda000780c0ff */
[----:B---3--:R-:W-:Y:S01]  /*26d0*/  VOTEU.ANY UP1, P0 ;  /* 0x0000000000ff7886 */ /* 0x008fe20000020100 */
[----:B------:R-:W-:-:S13]  /*26e0*/  PLOP3.LUT P0, PT, PT, PT, UP1, 0x80, 0x8 ;  /* 0x000000000008781c */ /* 0x000fda0003f0f018 */
[----:B-1----:R-:W-:Y:S02]  /*26f0*/  @P0 LOP3.LUT R0, R5, 0xffff, RZ, 0xc0, !PT ;  /* 0x0000ffff05000812 */ /* 0x002fe400078ec0ff */
[----:B------:R-:W-:Y:S02]  /*2700*/  @P0 MOV R2, R4 ;  /* 0x0000000400020202 */ /* 0x000fe40000000f00 */
[----:B------:R-:W-:Y:S01]  /*2710*/  @P0 R2UR UR7, R0 ;  /* 0x00000000000702ca */ /* 0x000fe200000e0000 */
[----:B------:R-:W-:Y:S01]  /*2720*/  VIADD R0, R3, 0x390 ;  /* 0x0000039003007836 */ /* 0x000fe20000000000 */
[----:B------:R-:W-:Y:S02]  /*2730*/  @P0 SHF.R.U32.HI R4, RZ, 0x10, R5 ;  /* 0x00000010ff040819 */ /* 0x000fe40000011605 */
[----:B------:R-:W-:Y:S02]  /*2740*/  @P0 R2UR UR8, R2 ;  /* 0x00000000020802ca */ /* 0x000fe400000e0000 */
[----:B------:R-:W-:-:S02]  /*2750*/  PRMT R0, RZ, 0x654, R0 ;  /* 0x00000654ff007816 */ /* 0x000fc40000000000 */
[----:B------:R-:W-:Y:S02]  /*2760*/  @P0 R2UR UR4, R4 ;  /* 0x00000000040402ca */ /* 0x000fe400000e0000 */
[----:B------:R1:W-:Y:S03]  /*2770*/  SYNCS.ARRIVE.TRANS64.RED.A1T0 RZ, [R0+URZ], RZ ;  /* 0x000000ff00ff79a7 */ /* 0x0003e600081004ff */
[----:B------:R-:W-:-:S04]  /*2780*/  @UP1 UMOV UR27, UR7 ;  /* 0x00000007001b1c82 */ /* 0x000fc80008000000 */
[----:B------:R-:W-:-:S04]  /*2790*/  @UP1 UMOV UR37, UR8 ;  /* 0x0000000800251c82 */ /* 0x000fc80008000000 */
[----:B------:R-:W-:Y:S01]  /*27a0*/  @UP1 UMOV UR36, UR4 ;  /* 0x0000000400241c82 */ /* 0x000fe20008000000 */
[----:B------:R-:W-:Y:S05]  /*27b0*/  BRA.U !UP0, `(.L_x_41) ;  /* 0x0000000108d47547 */ /* 0x000fea000b800000 */
[----:B------:R-:W2:Y:S01]  /*27c0*/  LDCU.128 UR12, c[0x0][0xb10] ;  /* 0x00016200ff0c77ac */ /* 0x000ea20008000c00 */
[----:B------:R-:W3:Y:S01]  /*27d0*/  LDCU UR26, c[0x0][0xb20] ;  /* 0x00016400ff1a77ac */ /* 0x000ee20008000800 */
[----:B------:R-:W4:Y:S01]  /*27e0*/  LDCU UR20, c[0x0][0xb0c] ;  /* 0x00016180ff1477ac */ /* 0x000f220008000800 */
[----:B------:R-:W1:Y:S01]  /*27f0*/  LDCU.64 UR10, c[0x0][0xb28] ;  /* 0x00016500ff0a77ac */ /* 0x000e620008000a00 */
[----:B------:R-:W-:Y:S02]  /*2800*/  UISETP.NE.AND UP3, UPT, UR40, 0x1, UPT ;  /* 0x000000012800788c */ /* 0x000fe4000bf65270 */
[----:B--2---:R-:W-:Y:S02]  /*2810*/  UIMAD.WIDE.U32 UR16, UR38, UR15, URZ ;  /* 0x0000000f261072a5 */ /* 0x004fe4000f8e00ff */
[----:B------:R-:W-:Y:S02]  /*2820*/  UIMAD.WIDE.U32 UR8, UR39, UR12, URZ ;  /* 0x0000000c270872a5 */ /* 0x000fe4000f8e00ff */
[----:B------:R-:W-:-:S02]  /*2830*/  UISETP.NE.AND UP0, UPT, UR14, 0x1, UPT ;  /* 0x000000010e00788c */ /* 0x000fc4000bf05270 */
[----:B------:R-:W-:Y:S01]  /*2840*/  UIMAD.WIDE.U32 UR22, UR27, UR15, URZ ;  /* 0x0000000f1b1672a5 */ /* 0x000fe2000f8e00ff */
[----:B------:R-:W-:Y:S02]  /*2850*/  UMOV UR16, UR17 ;  /* 0x0000001100107c82 */ /* 0x000fe40008000000 */
[----:B------:R-:W-:Y:S01]  /*2860*/  UMOV UR8, UR9 ;  /* 0x0000000900087c82 */ /* 0x000fe20008000000 */
[----:B---3--:R-:W-:Y:S02]  /*2870*/  USHF.R.U32.HI UR16, URZ, UR26, UR16 ;  /* 0x0000001aff107299 */ /* 0x008fe40008011610 */
[----:B----4-:R-:W-:Y:S02]  /*2880*/  UISETP.NE.AND UP2, UPT, UR20, 0x1, UPT ;  /* 0x000000011400788c */ /* 0x010fe4000bf45270 */
[----:B------:R-:W-:Y:S02]  /*2890*/  USHF.R.U32.HI UR8, URZ, UR13, UR8 ;  /* 0x0000000dff087299 */ /* 0x000fe40008011608 */
[----:B------:R-:W-:-:S02]  /*28a0*/  USEL UR7, UR38, UR16, !UP0 ;  /* 0x0000001026077287 */ /* 0x000fc4000c000000 */
[----:B------:R-:W-:Y:S02]  /*28b0*/  USEL UR8, UR39, UR8, !UP2 ;  /* 0x0000000827087287 */ /* 0x000fe4000d000000 */
[----:B-1----:R-:W-:Y:S01]  /*28c0*/  UIMAD.WIDE.U32 UR16, UR7, UR10, URZ ;  /* 0x0000000a071072a5 */ /* 0x002fe2000f8e00ff */
[----:B------:R-:W-:Y:S01]  /*28d0*/  UMOV UR4, UR23 ;  /* 0x0000001700047c82 */ /* 0x000fe20008000000 */
[----:B------:R-:W-:Y:S02]  /*28e0*/  UIMAD.WIDE.U32 UR18, UR37, UR12, URZ ;  /* 0x0000000c251272a5 */ /* 0x000fe4000f8e00ff */
[----:B------:R-:W-:-:S03]  /*28f0*/  UIMAD.WIDE.U32 UR22, UR8, UR10, URZ ;  /* 0x0000000a081672a5 */ /* 0x000fc6000f8e00ff */
[----:B------:R-:W-:Y:S01]  /*2900*/  UMOV UR16, UR17 ;  /* 0x0000001100107c82 */ /* 0x000fe20008000000 */
[----:B------:R-:W-:Y:S02]  /*2910*/  USHF.R.U32.HI UR4, URZ, UR26, UR4 ;  /* 0x0000001aff047299 */ /* 0x000fe40008011604 */
[----:B------:R-:W-:Y:S01]  /*2920*/  @UP3 USHF.R.U32.HI UR7, URZ, UR11, UR16 ;  /* 0x0000000bff073299 */ /* 0x000fe20008011610 */
[----:B------:R-:W-:Y:S01]  /*2930*/  UMOV UR18, UR19 ;  /* 0x0000001300127c82 */ /* 0x000fe20008000000 */
[----:B------:R-:W-:Y:S01]  /*2940*/  UMOV UR22, UR23 ;  /* 0x0000001700167c82 */ /* 0x000fe20008000000 */
[----:B------:R-:W-:Y:S02]  /*2950*/  USHF.R.U32.HI UR13, URZ, UR13, UR18 ;  /* 0x0000000dff0d7299 */ /* 0x000fe40008011612 */
[----:B------:R-:W-:Y:S02]  /*2960*/  USEL UR4, UR27, UR4, !UP0 ;  /* 0x000000041b047287 */ /* 0x000fe4000c000000 */
[----:B------:R-:W-:-:S02]  /*2970*/  @UP3 USHF.R.U32.HI UR8, URZ, UR11, UR22 ;  /* 0x0000000bff083299 */ /* 0x000fc40008011616 */
[----:B------:R-:W-:Y:S02]  /*2980*/  UIMAD UR9, UR40, UR7, URZ ;  /* 0x00000007280972a4 */ /* 0x000fe4000f8e02ff */
[----:B------:R-:W-:Y:S02]  /*2990*/  USEL UR7, UR37, UR13, !UP2 ;  /* 0x0000000d25077287 */ /* 0x000fe4000d000000 */
[----:B------:R-:W-:Y:S02]  /*29a0*/  UIMAD UR12, UR40, UR8, URZ ;  /* 0x00000008280c72a4 */ /* 0x000fe4000f8e02ff */
[----:B------:R-:W-:Y:S02]  /*29b0*/  UISETP.GE.AND UP0, UPT, UR4, UR9, UPT ;  /* 0x000000090400728c */ /* 0x000fe4000bf06270 */
[----:B------:R-:W-:Y:S02]  /*29c0*/  UIMAD.WIDE.U32 UR16, UR4, UR10, URZ ;  /* 0x0000000a041072a5 */ /* 0x000fe4000f8e00ff */
[----:B------:R-:W-:-:S02]  /*29d0*/  UISETP.GE.OR UP0, UPT, UR7, UR12, UP0 ;  /* 0x0000000c0700728c */ /* 0x000fc40008706670 */
        /* <DEDUP_REMOVED lines=19> */
.L_x_41:
[----:B------:R-:W2:Y:S02]  /*2b10*/  LDCU UR4, c[0x0][0xb30] ;  /* 0x00016600ff0477ac */ /* 0x000ea40008000800 */
[----:B--2---:R-:W-:-:S09]  /*2b20*/  UISETP.NE.AND UP0, UPT, UR4, 0x1, UPT ;  /* 0x000000010400788c */ /* 0x004fd2000bf05270 */
[----:B------:R-:W-:Y:S05]  /*2b30*/  BRA.U UP0, `(.L_x_42) ;  /* 0x0000000100447547 */ /* 0x000fea000b800000 */
[----:B------:R-:W2:Y:S01]  /*2b40*/  LDCU.128 UR12, c[0x0][0xb10] ;  /* 0x00016200ff0c77ac */ /* 0x000ea20008000c00 */
[----:B------:R-:W3:Y:S01]  /*2b50*/  LDCU UR16, c[0x0][0xb0c] ;  /* 0x00016180ff1077ac */ /* 0x000ee20008000800 */
[----:B------:R-:W4:Y:S01]  /*2b60*/  LDCU UR17, c[0x0][0xb20] ;  /* 0x00016400ff1177ac */ /* 0x000f220008000800 */
[----:B--2---:R-:W-:Y:S02]  /*2b70*/  UIMAD.WIDE.U32 UR10, UR37, UR12, URZ ;  /* 0x0000000c250a72a5 */ /* 0x004fe4000f8e00ff */
[----:B------:R-:W-:Y:S02]  /*2b80*/  UIMAD.WIDE.U32 UR8, UR27, UR15, URZ ;  /* 0x0000000f1b0872a5 */ /* 0x000fe4000f8e00ff */
[----:B---3--:R-:W-:Y:S02]  /*2b90*/  UISETP.NE.AND UP2, UPT, UR16, 0x1, UPT ;  /* 0x000000011000788c */ /* 0x008fe4000bf45270 */
[----:B------:R-:W-:Y:S01]  /*2ba0*/  UISETP.NE.AND UP0, UPT, UR14, 0x1, UPT ;  /* 0x000000010e00788c */ /* 0x000fe2000bf05270 */
[----:B------:R-:W-:-:S02]  /*2bb0*/  UMOV UR7, UR11 ;  /* 0x0000000b00077c82 */ /* 0x000fc40008000000 */
[----:B------:R-:W-:Y:S01]  /*2bc0*/  UMOV UR4, UR9 ;  /* 0x0000000900047c82 */ /* 0x000fe20008000000 */
[----:B------:R-:W-:Y:S02]  /*2bd0*/  USHF.R.U32.HI UR7, URZ, UR13, UR7 ;  /* 0x0000000dff077299 */ /* 0x000fe40008011607 */
[----:B----4-:R-:W-:Y:S02]  /*2be0*/  USHF.R.U32.HI UR4, URZ, UR17, UR4 ;  /* 0x00000011ff047299 */ /* 0x010fe40008011604 */
[----:B------:R-:W-:Y:S02]  /*2bf0*/  USEL UR7, UR37, UR7, !UP2 ;  /* 0x0000000725077287 */ /* 0x000fe4000d000000 */
[----:B------:R-:W-:-:S04]  /*2c00*/  USEL UR4, UR27, UR4, !UP0 ;  /* 0x000000041b047287 */ /* 0x000fc8000c000000 */
[----:B------:R-:W-:Y:S02]  /*2c10*/  UIADD3 UR8, UPT, UPT, UR7, -UR4, URZ ;  /* 0x8000000407087290 */ /* 0x000fe4000fffe0ff */
[----:B------:R-:W-:Y:S02]  /*2c20*/  UIADD3 UR4, UPT, UPT, -UR7, UR4, URZ ;  /* 0x0000000407047290 */ /* 0x000fe4000fffe1ff */
[----:B------:R-:W-:Y:S02]  /*2c30*/  UIMAD UR27, UR8, UR14, UR27 ;  /* 0x0000000e081b72a4 */ /* 0x000fe4000f8e021b */
[----:B------:R-:W-:-:S12]  /*2c40*/  UIMAD UR37, UR4, UR16, UR37 ;  /* 0x00000010042572a4 */ /* 0x000fd8000f8e0225 */
.L_x_42:
[----:B------:R-:W-:Y:S01]  /*2c50*/  VIADD R11, R11, 0x1 ;  /* 0x000000010b0b7836 */ /* 0x000fe20000000000 */
[----:B------:R-:W-:Y:S01]  /*2c60*/  PLOP3.LUT P1, PT, PT, PT, PT, 0x80, 0x8 ;  /* 0x000000000008781c */ /* 0x000fe20003f2f070 */
[----:B------:R-:W-:Y:S02]  /*2c70*/  UIADD3 UR46, UPT, UPT, UR37, UR60, URZ ;  /* 0x0000003c252e7290 */ /* 0x000fe4000fffe0ff */
[----:B------:R-:W-:Y:S01]  /*2c80*/  UIADD3 UR45, UPT, UPT, UR27, UR57, URZ ;  /* 0x000000391b2d7290 */ /* 0x000fe2000fffe0ff */
[----:B------:R-:W-:-:S04]  /*2c90*/  ISETP.NE.AND P0, PT, R11, 0x2, PT ;  /* 0x000000020b00780c */ /* 0x000fc80003f05270 */
[----:B-1----:R-:W-:Y:S02]  /*2ca0*/  SEL R0, RZ, 0x1, P0 ;  /* 0x00000001ff007807 */ /* 0x002fe40000000000 */
[----:B------:R-:W-:Y:S02]  /*2cb0*/  SEL R11, R11, RZ, P0 ;  /* 0x000000ff0b0b7207 */ /* 0x000fe40000000000 */
[----:B------:R-:W-:Y:S01]  /*2cc0*/  LOP3.LUT R10, R10, R0, RZ, 0x3c, !PT ;  /* 0x000000000a0a7212 */ /* 0x000fe200078e3cff */
[----:B------:R-:W-:Y:S06]  /*2cd0*/  BRA.U UP1, `(.L_x_43) ;  /* 0xfffffff101447547 */ /* 0x000fec000b83ffff */
[----:B------:R-:W-:Y:S01]  /*2ce0*/  UIADD3 UR7, UPT, UPT, UR6, 0x1b0, URZ ;  /* 0x000001b006077890 */ /* 0x000fe2000fffe0ff */
[----:B------:R-:W-:-:S03]  /*2cf0*/  SHF.L.U32 R2, R12, 0x1f, RZ ;  /* 0x0000001f0c027819 */ /* 0x000fc600000006ff */
[----:B------:R-:W-:-:S09]  /*2d00*/  ULEA UR4, UR5, UR7, 0x3 ;  /* 0x0000000705047291 */ /* 0x000fd2000f8e18ff */
[----:B------:R-:W1:Y:S02]  /*2d10*/  SYNCS.PHASECHK.TRANS64.TRYWAIT P0, [UR4], R2 ;  /* 0x00000002ff0075a7 */ /* 0x000e640008001104 */
[----:B-1----:R-:W-:Y:S05]  /*2d20*/  @!P0 BRA `(.L_x_44) ;  /* 0x0000005c004c8947 */ /* 0x002fea0003800000 */
.L_x_158:
[----:B------:R-:W-:-:S04]  /*2d30*/  UIADD3 UR4, UPT, UPT, UR5, 0x1, URZ ;  /* 0x0000000105047890 */ /* 0x000fc8000fffe0ff */
[----:B------:R-:W-:-:S04]  /*2d40*/  UISETP.NE.AND UP0, UPT, UR4, 0x36, UPT ;  /* 0x000000360400788c */ /* 0x000fc8000bf05270 */
[----:B------:R-:W-:Y:S02]  /*2d50*/  USEL UR6, URZ, 0x1, UP0 ;  /* 0x00000001ff067887 */ /* 0x000fe40008000000 */
[----:B------:R-:W-:-:S04]  /*2d60*/  USEL UR4, UR4, URZ, UP0 ;  /* 0x000000ff04047287 */ /* 0x000fc80008000000 */
[----:B------:R-:W-:Y:S01]  /*2d70*/  ULEA UR5, UR4, UR7, 0x3 ;  /* 0x0000000704057291 */ /* 0x000fe2000f8e18ff */
[----:B-1----:R-:W-:-:S04]  /*2d80*/  LOP3.LUT R2, R12, UR6, RZ, 0x3c, !PT ;  /* 0x000000060c027c12 */ /* 0x002fc8000f8e3cff */
[----:B------:R-:W-:-:S04]  /*2d90*/  SHF.L.U32 R3, R2, 0x1f, RZ ;  /* 0x0000001f02037819 */ /* 0x000fc800000006ff */
[----:B------:R-:W1:Y:S02]  /*2da0*/  SYNCS.PHASECHK.TRANS64.TRYWAIT P0, [UR5], R3 ;  /* 0x00000003ff0075a7 */ /* 0x000e640008001105 */
[----:B-1----:R-:W-:Y:S05]  /*2db0*/  @!P0 BRA `(.L_x_45) ;  /* 0x0000005c00408947 */ /* 0x002fea0003800000 */
.L_x_160:
[----:B------:R-:W-:-:S04]  /*2dc0*/  UIADD3 UR4, UPT, UPT, UR4, 0x1, URZ ;  /* 0x0000000104047890 */ /* 0x000fc8000fffe0ff */
[----:B------:R-:W-:-:S04]  /*2dd0*/  UISETP.NE.AND UP0, UPT, UR4, 0x36, UPT ;  /* 0x000000360400788c */ /* 0x000fc8000bf05270 */
[----:B------:R-:W-:Y:S02]  /*2de0*/  USEL UR6, URZ, 0x1, UP0 ;  /* 0x00000001ff067887 */ /* 0x000fe40008000000 */
[----:B------:R-:W-:-:S04]  /*2df0*/  USEL UR4, UR4, URZ, UP0 ;  /* 0x000000ff04047287 */ /* 0x000fc80008000000 */
[----:B------:R-:W-:Y:S01]  /*2e00*/  ULEA UR5, UR4, UR7, 0x3 ;  /* 0x0000000704057291 */ /* 0x000fe2000f8e18ff */
[----:B------:R-:W-:-:S04]  /*2e10*/  LOP3.LUT R2, R2, UR6, RZ, 0x3c, !PT ;  /* 0x0000000602027c12 */ /* 0x000fc8000f8e3cff */
[----:B-1----:R-:W-:-:S04]  /*2e20*/  SHF.L.U32 R3, R2, 0x1f, RZ ;  /* 0x0000001f02037819 */ /* 0x002fc800000006ff */
[----:B------:R-:W1:Y:S02]  /*2e30*/  SYNCS.PHASECHK.TRANS64.TRYWAIT P0, [UR5], R3 ;  /* 0x00000003ff0075a7 */ /* 0x000e640008001105 */
[----:B-1----:R-:W-:Y:S05]  /*2e40*/  @!P0 BRA `(.L_x_46) ;  /* 0x0000005c00348947 */ /* 0x002fea0003800000 */
.L_x_162:
        /* <DEDUP_REMOVED lines=9> */
.L_x_164:
        /* <DEDUP_REMOVED lines=9> */
.L_x_166:
        /* <DEDUP_REMOVED lines=9> */
.L_x_168:
        /* <DEDUP_REMOVED lines=9> */
.L_x_170:
        /* <DEDUP_REMOVED lines=9> */
.L_x_172:
        /* <DEDUP_REMOVED lines=9> */
.L_x_174:
        /* <DEDUP_REMOVED lines=9> */
.L_x_176:
        /* <DEDUP_REMOVED lines=9> */
.L_x_178:
        /* <DEDUP_REMOVED lines=9> */
.L_x_180:
        /* <DEDUP_REMOVED lines=9> */
.L_x_182:
        /* <DEDUP_REMOVED lines=9> */
.L_x_184:
        /* <DEDUP_REMOVED lines=9> */
.L_x_186:
        /* <DEDUP_REMOVED lines=9> */
.L_x_188:
        /* <DEDUP_REMOVED lines=9> */
.L_x_190:
        /* <DEDUP_REMOVED lines=9> */
.L_x_192:
        /* <DEDUP_REMOVED lines=9> */
.L_x_194:
        /* <DEDUP_REMOVED lines=9> */
.L_x_196:
        /* <DEDUP_REMOVED lines=9> */
.L_x_198:
        /* <DEDUP_REMOVED lines=9> */
.L_x_200:
        /* <DEDUP_REMOVED lines=9> */
.L_x_202:
        /* <DEDUP_REMOVED lines=9> */
.L_x_204:
        /* <DEDUP_REMOVED lines=9> */
.L_x_206:
        /* <DEDUP_REMOVED lines=9> */
.L_x_208:
        /* <DEDUP_REMOVED lines=9> */
.L_x_210:
        /* <DEDUP_REMOVED lines=9> */
.L_x_212:
        /* <DEDUP_REMOVED lines=9> */
.L_x_214:
        /* <DEDUP_REMOVED lines=9> */
.L_x_216:
        /* <DEDUP_REMOVED lines=9> */
.L_x_218:
        /* <DEDUP_REMOVED lines=9> */
.L_x_220:
        /* <DEDUP_REMOVED lines=9> */
.L_x_222:
        /* <DEDUP_REMOVED lines=9> */
.L_x_224:
        /* <DEDUP_REMOVED lines=9> */
.L_x_226:
        /* <DEDUP_REMOVED lines=9> */
.L_x_228:
        /* <DEDUP_REMOVED lines=9> */
.L_x_230:
        /* <DEDUP_REMOVED lines=9> */
.L_x_232:
        /* <DEDUP_REMOVED lines=9> */
.L_x_234:
        /* <DEDUP_REMOVED lines=9> */
.L_x_236:
        /* <DEDUP_REMOVED lines=9> */
.L_x_238:
        /* <DEDUP_REMOVED lines=9> */
.L_x_240:
        /* <DEDUP_REMOVED lines=9> */
.L_x_242:
        /* <DEDUP_REMOVED lines=9> */
.L_x_244:
        /* <DEDUP_REMOVED lines=9> */
.L_x_246:
        /* <DEDUP_REMOVED lines=9> */
.L_x_248:
        /* <DEDUP_REMOVED lines=9> */
.L_x_250:
        /* <DEDUP_REMOVED lines=9> */
.L_x_252:
        /* <DEDUP_REMOVED lines=9> */
.L_x_254:
        /* <DEDUP_REMOVED lines=9> */
.L_x_256:
        /* <DEDUP_REMOVED lines=9> */
.L_x_258:
        /* <DEDUP_REMOVED lines=9> */
.L_x_260:
        /* <DEDUP_REMOVED lines=9> */
.L_x_262:
[----:B------:R-:W-:-:S04]  /*4a70*/  UIADD3 UR4, UPT, UPT, UR4, 0x1, URZ ;  /* 0x0000000104047890 */ /* 0x000fc8000fffe0ff */
[----:B------:R-:W-:-:S04]  /*4a80*/  UISETP.NE.AND UP0, UPT, UR4, 0x36, UPT ;  /* 0x000000360400788c */ /* 0x000fc8000bf05270 */
[----:B------:R-:W-:Y:S02]  /*4a90*/  USEL UR5, URZ, 0x1, UP0 ;  /* 0x00000001ff057887 */ /* 0x000fe40008000000 */
[----:B------:R-:W-:-:S04]  /*4aa0*/  USEL UR4, UR4, URZ, UP0 ;  /* 0x000000ff04047287 */ /* 0x000fc80008000000 */
[----:B------:R-:W-:Y:S01]  /*4ab0*/  ULEA UR4, UR4, UR7, 0x3 ;  /* 0x0000000704047291 */ /* 0x000fe2000f8e18ff */
[----:B------:R-:W-:-:S04]  /*4ac0*/  LOP3.LUT R2, R2, UR5, RZ, 0x3c, !PT ;  /* 0x0000000502027c12 */ /* 0x000fc8000f8e3cff */
[----:B------:R-:W-:Y:S01]  /*4ad0*/  SHF.L.U32 R2, R2, 0x1f, RZ ;  /* 0x0000001f02027819 */ /* 0x000fe200000006ff */
[----:B-1----:R-:W-:-:S07]  /*4ae0*/  IMAD.U32 R0, RZ, RZ, UR4 ;  /* 0x00000004ff007e24 */ /* 0x002fce000f8e00ff */
.L_x_97:
[----:B-1----:R1:W2:Y:S02]  /*4af0*/  SYNCS.PHASECHK.TRANS64.TRYWAIT P0, [R0+URZ], R2 ;  /* 0x00000002000075a7 */ /* 0x0022a400080011ff */
[----:B--2---:R-:W-:Y:S05]  /*4b00*/  @!P0 NANOSLEEP.SYNCS 0x989680 ;  /* 0x009896800000895d */ /* 0x004fea0003900000 */
[----:B------:R-:W2:Y:S02]  /*4b10*/  @!P0 SYNCS.PHASECHK.TRANS64 P0, [R0+URZ], R2 ;  /* 0x00000002000085a7 */ /* 0x000ea400080010ff */
[----:B--2---:R-:W-:Y:S05]  /*4b20*/  @P0 EXIT ;  /* 0x000000000000094d */ /* 0x004fea0003800000 */
[----:B------:R-:W-:Y:S05]  /*4b30*/  BRA `(.L_x_97) ;  /* 0xfffffffc00ec7947 */ /* 0x000fea000383ffff */
.L_x_23:
[----:B------:R-:W-:-:S04]  /*4b40*/  UISETP.NE.AND UP0, UPT, UR48, URZ, UPT ;  /* 0x000000ff3000728c */ /* 0x000fc8000bf05270 */
[----:B------:R-:W-:-:S09]  /*4b50*/  UISETP.NE.OR UP0, UPT, UR22, 0x1, UP0 ;  /* 0x000000011600788c */ /* 0x000fd20008705670 */
[----:B------:R-:W-:Y:S05]  /*4b60*/  BRA.U UP0, `(.L_x_98) ;  /* 0x0000000500487547 */ /* 0x000fea000b800000 */
[----:B------:R-:W-:Y:S01]  /*4b70*/  ISETP.GE.U32.AND P2, PT, R0, 0x2, PT ;  /* 0x000000020000780c */ /* 0x000fe20003f46070 */
[----:B------:R-:W-:Y:S01]  /*4b80*/  IMAD.MOV.U32 R12, RZ, RZ, 0x1 ;  /* 0x00000001ff0c7424 */ /* 0x000fe200078e00ff */
[----:B------:R-:W-:Y:S02]  /*4b90*/  CS2R R10, SRZ ;  /* 0x00000000000a7805 */ /* 0x000fe4000001ff00 */
[----:B------:R-:W-:Y:S01]  /*4ba0*/  CS2R R8, SRZ ;  /* 0x0000000000087805 */ /* 0x000fe2000001ff00 */
[----:B------:R-:W-:Y:S01]  /*4bb0*/  UMOV UR6, 0x400 ;  /* 0x0000040000067882 */ /* 0x000fe20000000000 */
[----:B------:R-:W-:Y:S01]  /*4bc0*/  UMOV UR5, URZ ;  /* 0x000000ff00057c82 */ /* 0x000fe20008000000 */
[----:B------:R-:W-:-:S12]  /*4bd0*/  ULEA UR6, UR48, UR6, 0x18 ;  /* 0x0000000630067291 */ /* 0x000fd8000f8ec0ff */
.L_x_102:
[----:B------:R-:W-:Y:S02]  /*4be0*/  LEA R2, R8, UR6, 0x3 ;  /* 0x0000000608027c11 */ /* 0x000fe4000f8e18ff */
[----:B------:R-:W-:-:S03]  /*4bf0*/  SHF.L.U32 R4, R9, 0x1f, RZ ;  /* 0x0000001f09047819 */ /* 0x000fc600000006ff */
[----:B------:R-:W-:Y:S01]  /*4c00*/  VIADD R5, R2, 0x3f0 ;  /* 0x000003f002057836 */ /* 0x000fe20000000000 */
[----:B------:R-:W1:Y:S02]  /*4c10*/  SYNCS.PHASECHK.TRANS64.TRYWAIT P0, [R2+URZ+0x3e0], R4 ;  /* 0x0003e004020075a7 */ /* 0x000e6400080011ff */
[----:B-1----:R-:W-:Y:S05]  /*4c20*/  @!P0 BRA `(.L_x_99) ;  /* 0x0000005000848947 */ /* 0x002fea0003800000 */
.L_x_263:
[----:B------:R-:W-:Y:S01]  /*4c30*/  ULEA UR4, UR5, UR6, 0x3 ;  /* 0x0000000605047291 */ /* 0x000fe2000f8e18ff */
[----:B-1----:R-:W-:Y:S01]  /*4c40*/  PRMT R2, RZ, 0x654, R5 ;  /* 0x00000654ff027816 */ /* 0x002fe20000000005 */
[----:B------:R-:W-:Y:S01]  /*4c50*/  @!P2 IMAD.MOV.U32 R4, RZ, RZ, 0x10 ;  /* 0x00000010ff04a424 */ /* 0x000fe200078e00ff */
[----:B------:R-:W-:Y:S01]  /*4c60*/  SHF.L.U32 R5, R12, 0x1f, RZ ;  /* 0x0000001f0c057819 */ /* 0x000fe200000006ff */
[----:B------:R-:W-:Y:S01]  /*4c70*/  UIADD3 UR7, UPT, UPT, UR4, 0x380, URZ ;  /* 0x0000038004077890 */ /* 0x000fe2000fffe0ff */
[----:B------:R1:W-:Y:S05]  /*4c80*/  SYNCS.ARRIVE.TRANS64.RED.A1T0 RZ, [R2+URZ], RZ ;  /* 0x000000ff02ff79a7 */ /* 0x0003ea00081004ff */
[----:B------:R-:W-:Y:S01]  /*4c90*/  IMAD.U32 R6, RZ, RZ, UR7 ;  /* 0x00000007ff067e24 */ /* 0x000fe2000f8e00ff */
[----:B------:R-:W2:Y:S04]  /*4ca0*/  SYNCS.PHASECHK.TRANS64.TRYWAIT P0, [UR4+0x390], R5 ;  /* 0x00039005ff0075a7 */ /* 0x000ea80008001104 */
[----:B------:R-:W-:Y:S01]  /*4cb0*/  PRMT R6, R0, 0x654, R6 ;  /* 0x0000065400067816 */ /* 0x000fe20000000006 */
[----:B-12---:R-:W-:Y:S06]  /*4cc0*/  @!P0 BRA `(.L_x_100) ;  /* 0x0000005000708947 */ /* 0x006fec0003800000 */
.L_x_265:
[----:B------:R-:W-:Y:S01]  /*4cd0*/  ULEA UR8, UR5, UR6, 0x4 ;  /* 0x0000000605087291 */ /* 0x000fe2000f8e20ff */
[----:B------:R-:W-:Y:S01]  /*4ce0*/  SEL R3, R6, R3, !P2 ;  /* 0x0000000306037207 */ /* 0x000fe20005000000 */
[----:B------:R-:W-:Y:S01]  /*4cf0*/  UIADD3 UR9, UPT, UPT, UR4, 0x380, URZ ;  /* 0x0000038004097890 */ /* 0x000fe2000fffe0ff */
[----:B-1----:R-:W-:Y:S01]  /*4d00*/  LEA R2, R11, UR6, 0x3 ;  /* 0x000000060b027c11 */ /* 0x002fe2000f8e18ff */
[----:B------:R-:W-:Y:S01]  /*4d10*/  UIADD3 UR8, UPT, UPT, UR8, 0x410, URZ ;  /* 0x0000041008087890 */ /* 0x000fe2000fffe0ff */
[----:B------:R1:W-:Y:S01]  /*4d20*/  @!P2 SYNCS.ARRIVE.TRANS64.RED RZ, [R3+URZ], R4 ;  /* 0x0000000403ffa9a7 */ /* 0x0003e200080004ff */
[----:B------:R-:W-:Y:S01]  /*4d30*/  UIADD3 UR4, UPT, UPT, UR5, 0x1, URZ ;  /* 0x0000000105047890 */ /* 0x000fe2000fffe0ff */
[----:B------:R-:W-:-:S03]  /*4d40*/  VIADD R8, R8, 0x1 ;  /* 0x0000000108087836 */ /* 0x000fc60000000000 */
[----:B------:R-:W-:Y:S02]  /*4d50*/  UISETP.NE.AND UP0, UPT, UR4, 0x2, UPT ;  /* 0x000000020400788c */ /* 0x000fe4000bf05270 */
[----:B------:R-:W-:Y:S01]  /*4d60*/  ISETP.NE.AND P0, PT, R8, 0x2, PT ;  /* 0x000000020800780c */ /* 0x000fe20003f05270 */
[----:B------:R-:W-:Y:S06]  /*4d70*/  UGETNEXTWORKID.BROADCAST [UR8], [UR9] ;  /* 0x00000000080073ca */ /* 0x000fec0008000100 */
[----:B------:R-:W-:Y:S02]  /*4d80*/  USEL UR7, URZ, 0x1, UP0 ;  /* 0x00000001ff077887 */ /* 0x000fe40008000000 */
[----:B------:R-:W-:-:S04]  /*4d90*/  USEL UR5, UR4, URZ, UP0 ;  /* 0x000000ff04057287 */ /* 0x000fc80008000000 */
[----:B------:R-:W-:Y:S02]  /*4da0*/  LOP3.LUT R12, R12, UR7, RZ, 0x3c, !PT ;  /* 0x000000070c0c7c12 */ /* 0x000fe4000f8e3cff */
[----:B-1----:R-:W-:-:S04]  /*4db0*/  SHF.L.U32 R4, R10, 0x1f, RZ ;  /* 0x0000001f0a047819 */ /* 0x002fc800000006ff */
[----:B------:R-:W1:Y:S02]  /*4dc0*/  SYNCS.PHASECHK.TRANS64.TRYWAIT P1, [R2+URZ+0x380], R4 ;  /* 0x00038004020075a7 */ /* 0x000e6400080211ff */
[----:B-1----:R-:W-:Y:S05]  /*4dd0*/  @!P1 BRA `(.L_x_101) ;  /* 0x0000005000449947 */ /* 0x002fea0003800000 */
.L_x_266:
[C---:B-1----:R-:W-:Y:S01]  /*4de0*/  LEA R4, R11.reuse, UR6, 0x4 ;  /* 0x000000060b047c11 */ /* 0x042fe2000f8e20ff */
[----:B------:R-:W-:Y:S01]  /*4df0*/  VIADD R2, R2, 0x390 ;  /* 0x0000039002027836 */ /* 0x000fe20000000000 */
[----:B------:R-:W-:Y:S01]  /*4e00*/  SEL R8, R8, RZ, P0 ;  /* 0x000000ff08087207 */ /* 0x000fe20000000000 */
[----:B------:R-:W-:-:S03]  /*4e10*/  VIADD R11, R11, 0x1 ;  /* 0x000000010b0b7836 */ /* 0x000fc60000000000 */
[----:B------:R-:W1:Y:S01]  /*4e20*/  LDS.128 R4, [R4+0x410] ;  /* 0x0004100004047984 */ /* 0x000e620000000c00 */
[----:B------:R-:W-:Y:S02]  /*4e30*/  PRMT R2, RZ, 0x654, R2 ;  /* 0x00000654ff027816 */ /* 0x000fe40000000002 */
[C---:B------:R-:W-:Y:S01]  /*4e40*/  ISETP.NE.AND P1, PT, R11.reuse, 0x2, PT ;  /* 0x000000020b00780c */ /* 0x040fe20003f25270 */
[----:B------:R-:W-:Y:S01]  /*4e50*/  @!PT LDS RZ, [RZ] ;  /* 0x00000000fffff984 */ /* 0x000fe20000000800 */
[----:B------:R-:W-:Y:S01]  /*4e60*/  @!PT LDS RZ, [RZ] ;  /* 0x00000000fffff984 */ /* 0x000fe20000000800 */
[----:B------:R-:W-:Y:S01]  /*4e70*/  @!PT LDS RZ, [RZ] ;  /* 0x00000000fffff984 */ /* 0x000fe20000000800 */
[----:B------:R-:W-:Y:S01]  /*4e80*/  @!PT LDS RZ, [RZ] ;  /* 0x00000000fffff984 */ /* 0x000fe20000000800 */
[----:B------:R2:W-:Y:S06]  /*4e90*/  MEMBAR.ALL.CTA ;  /* 0x0000000000007992 */ /* 0x0005ec0000008000 */
[----:B--2---:R-:W2:Y:S01]  /*4ea0*/  FENCE.VIEW.ASYNC.S ;  /* 0x00000000000073c6 */ /* 0x004ea20000000000 */
[----:B------:R-:W-:Y:S01]  /*4eb0*/  SEL R11, R11, RZ, P1 ;  /* 0x000000ff0b0b7207 */ /* 0x000fe20000800000 */
[----:B--2---:R2:W-:Y:S01]  /*4ec0*/  SYNCS.ARRIVE.TRANS64.RED.A1T0 RZ, [R2+URZ], RZ ;  /* 0x000000ff02ff79a7 */ /* 0x0045e200081004ff */
[----:B-1----:R-:W-:-:S02]  /*4ed0*/  LOP3.LUT P3, RZ, R6, 0x1, RZ, 0xc0, !PT ;  /* 0x0000000106ff7812 */ /* 0x002fc4000786c0ff */
[----:B------:R-:W-:-:S04]  /*4ee0*/  SEL R4, RZ, 0x1, P1 ;  /* 0x00000001ff047807 */ /* 0x000fc80000800000 */
[----:B------:R-:W-:Y:S02]  /*4ef0*/  LOP3.LUT R10, R10, R4, RZ, 0x3c, !PT ;  /* 0x000000040a0a7212 */ /* 0x000fe400078e3cff */
[----:B--2---:R-:W-:-:S04]  /*4f00*/  SEL R2, RZ, 0x1, P0 ;  /* 0x00000001ff027807 */ /* 0x004fc80000000000 */
[----:B------:R-:W-:Y:S01]  /*4f10*/  LOP3.LUT R9, R9, R2, RZ, 0x3c, !PT ;  /* 0x0000000209097212 */ /* 0x000fe200078e3cff */
[----:B------:R-:W-:Y:S06]  /*4f20*/  @P3 BRA `(.L_x_102) ;  /* 0xfffffffc002c3947 */ /* 0x000fec000383ffff */
[----:B------:R-:W-:Y:S01]  /*4f30*/  ULEA UR4, UR5, UR6, 0x3 ;  /* 0x0000000605047291 */ /* 0x000fe2000f8e18ff */
[----:B------:R-:W-:-:S08]  /*4f40*/  SHF.L.U32 R2, R12, 0x1f, RZ ;  /* 0x0000001f0c027819 */ /* 0x000fd000000006ff */
[----:B------:R-:W1:Y:S02]  /*4f50*/  SYNCS.PHASECHK.TRANS64 P0, [UR4+0x390], R2 ;  /* 0x00039002ff0075a7 */ /* 0x000e640008001004 */
[----:B-1----:R-:W-:Y:S05]  /*4f60*/  @P0 BRA `(.L_x_103) ;  /* 0x0000000000080947 */ /* 0x002fea0003800000 */
[----:B------:R-:W1:Y:S02]  /*4f70*/  SYNCS.PHASECHK.TRANS64.TRYWAIT P0, [UR4+0x390], R2 ;  /* 0x00039002ff0075a7 */ /* 0x000e640008001104 */
[----:B-1----:R-:W-:Y:S05]  /*4f80*/  @!P0 BRA `(.L_x_104) ;  /* 0x0000004c00ec8947 */ /* 0x002fea0003800000 */
.L_x_103:
[----:B------:R-:W-:-:S04]  /*4f90*/  UIADD3 UR7, UPT, UPT, UR5, 0x1, URZ ;  /* 0x0000000105077890 */ /* 0x000fc8000fffe0ff */
[----:B------:R-:W-:-:S04]  /*4fa0*/  UISETP.NE.AND UP0, UPT, UR7, 0x2, UPT ;  /* 0x000000020700788c */ /* 0x000fc8000bf05270 */
[----:B------:R-:W-:Y:S02]  /*4fb0*/  USEL UR8, URZ, 0x1, UP0 ;  /* 0x00000001ff087887 */ /* 0x000fe40008000000 */
[----:B------:R-:W-:-:S04]  /*4fc0*/  USEL UR7, UR7, URZ, UP0 ;  /* 0x000000ff07077287 */ /* 0x000fc80008000000 */
[----:B------:R-:W-:Y:S01]  /*4fd0*/  ULEA UR7, UR7, UR6, 0x3 ;  /* 0x0000000607077291 */ /* 0x000fe2000f8e18ff */
[----:B-1----:R-:W-:-:S04]  /*4fe0*/  LOP3.LUT R2, R12, UR8, RZ, 0x3c, !PT ;  /* 0x000000080c027c12 */ /* 0x002fc8000f8e3cff */
[----:B------:R-:W-:-:S04]  /*4ff0*/  SHF.L.U32 R0, R2, 0x1f, RZ ;  /* 0x0000001f02007819 */ /* 0x000fc800000006ff */
[----:B------:R-:W1:Y:S02]  /*5000*/  SYNCS.PHASECHK.TRANS64 P0, [UR7+0x390], R0 ;  /* 0x00039000ff0075a7 */ /* 0x000e640008001007 */
[----:B-1----:R-:W-:Y:S05]  /*5010*/  @P0 EXIT ;  /* 0x000000000000094d */ /* 0x002fea0003800000 */
[----:B------:R-:W-:Y:S02]  /*5020*/  SHF.L.U32 R2, R2, 0x1f, RZ ;  /* 0x0000001f02027819 */ /* 0x000fe400000006ff */
[----:B------:R-:W-:-:S07]  /*5030*/  MOV R0, UR7 ;  /* 0x0000000700007c02 */ /* 0x000fce0008000f00 */
.L_x_105:
[----:B-1----:R1:W2:Y:S02]  /*5040*/  SYNCS.PHASECHK.TRANS64.TRYWAIT P0, [R0+URZ+0x390], R2 ;  /* 0x00039002000075a7 */ /* 0x0022a400080011ff */
[----:B--2---:R-:W-:Y:S05]  /*5050*/  @!P0 NANOSLEEP.SYNCS 0x989680 ;  /* 0x009896800000895d */ /* 0x004fea0003900000 */
[----:B------:R-:W2:Y:S02]  /*5060*/  @!P0 SYNCS.PHASECHK.TRANS64 P0, [R0+URZ+0x390], R2 ;  /* 0x00039002000085a7 */ /* 0x000ea400080010ff */
[----:B--2---:R-:W-:Y:S05]  /*5070*/  @P0 EXIT ;  /* 0x000000000000094d */ /* 0x004fea0003800000 */
[----:B------:R-:W-:Y:S05]  /*5080*/  BRA `(.L_x_105) ;  /* 0xfffffffc00ec7947 */ /* 0x000fea000383ffff */
.L_x_98:
[----:B------:R-:W-:Y:S05]  /*5090*/  BRA.U UP4, `(.L_x_106) ;  /* 0x0000000d04807547 */ /* 0x000fea000b800000 */
[----:B------:R-:W-:Y:S01]  /*50a0*/  UMOV UR4, 0x40 ;  /* 0x0000004000047882 */ /* 0x000fe20000000000 */
[----:B------:R-:W-:Y:S01]  /*50b0*/  NOP ;  /* 0x0000000000007918 */ /* 0x000fe20000000000 */
[----:B------:R-:W-:Y:S01]  /*50c0*/  ULEA UR5, UR48, UR4, 0x18 ;  /* 0x0000000430057291 */ /* 0x000fe2000f8ec0ff */
[----:B------:R-:W-:Y:S02]  /*50d0*/  UMOV UR6, 0x400 ;  /* 0x0000040000067882 */ /* 0x000fe40000000000 */
[----:B------:R-:W-:-:S06]  /*50e0*/  ULEA UR6, UR48, UR6, 0x18 ;  /* 0x0000000630067291 */ /* 0x000fcc000f8ec0ff */
[----:B------:R-:W1:Y:S02]  /*50f0*/  LDS.U8 R0, [UR5+0x1c] ;  /* 0x00001c05ff007984 */ /* 0x000e640008000000 */
[----:B-1----:R-:W-:-:S13]  /*5100*/  ISETP.NE.AND P0, PT, R0, RZ, PT ;  /* 0x000000ff0000720c */ /* 0x002fda0003f05270 */
[----:B------:R-:W-:Y:S05]  /*5110*/  @P0 BRA `(.L_x_107) ;  /* 0x0000000000580947 */ /* 0x000fea0003800000 */
[----:B------:R-:W-:-:S13]  /*5120*/  ELECT P0, URZ, PT ;  /* 0x0000000000ff782f */ /* 0x000fda0003800000 */
[----:B------:R-:W-:Y:S05]  /*5130*/  @!P0 BRA `(.L_x_108) ;  /* 0x0000000000608947 */ /* 0x000fea0003800000 */
[----:B------:R-:W-:Y:S01]  /*5140*/  UMOV UR4, 0x10 ;  /* 0x0000001000047882 */ /* 0x000fe20000000000 */
[----:B------:R-:W-:Y:S01]  /*5150*/  HFMA2 R0, -RZ, RZ, 0, 5.9604644775390625e-08 ;  /* 0x00000001ff007431 */ /* 0x000fe200000001ff */
[----:B------:R-:W-:-:S03]  /*5160*/  MOV R3, 0xffff ;  /* 0x0000ffff00037802 */ /* 0x000fc60000000f00 */
[----:B------:R-:W-:Y:S04]  /*5170*/  DEPBAR.LE SB1, 0x36 ;  /* 0x00009d800000791a */ /* 0x000fe80000000000 */
[----:B------:R-:W1:Y:S02]  /*5180*/  UTCATOMSWS.FIND_AND_SET.ALIGN UP0, UR4, UR4 ;  /* 0x00000004000475e3 */ /* 0x000e640008000800 */
[----:B-1----:R-:W-:Y:S01]  /*5190*/  MOV R4, UR4 ;  /* 0x0000000400047c02 */ /* 0x002fe20008000f00 */
[----:B------:R-:W-:Y:S06]  /*51a0*/  BRA.U UP0, `(.L_x_109) ;  /* 0x0000000100187547 */ /* 0x000fec000b800000 */
.L_x_110:
[----:B------:R-:W-:Y:S05]  /*51b0*/  NANOSLEEP 0x64 ;  /* 0x000000640000795d */ /* 0x000fea0003800000 */
[----:B------:R-:W-:-:S05]  /*51c0*/  UMOV UR4, 0x10 ;  /* 0x0000001000047882 */ /* 0x000fca0000000000 */
[----:B------:R-:W-:Y:S04]  /*51d0*/  DEPBAR.LE SB1, 0x36 ;  /* 0x00009d800000791a */ /* 0x000fe80000000000 */
[----:B------:R-:W1:Y:S02]  /*51e0*/  UTCATOMSWS.FIND_AND_SET.ALIGN UP0, UR4, UR4 ;  /* 0x00000004000475e3 */ /* 0x000e640008000800 */
[----:B-1----:R-:W-:Y:S01]  /*51f0*/  MOV R4, UR4 ;  /* 0x0000000400047c02 */ /* 0x002fe20008000f00 */
[----:B------:R-:W-:Y:S05]  /*5200*/  BRA.U !UP0, `(.L_x_110) ;  /* 0xfffffffd08e87547 */ /* 0x000fea000b83ffff */
.L_x_109:
[-C--:B------:R-:W-:Y:S02]  /*5210*/  SHF.L.U32 R3, R3, R4.reuse, RZ ;  /* 0x0000000403037219 */ /* 0x080fe400000006ff */
[----:B------:R-:W-:Y:S01]  /*5220*/  SHF.L.U32 R0, R0, R4, RZ ;  /* 0x0000000400007219 */ /* 0x000fe200000006ff */
[----:B------:R-:W-:Y:S02]  /*5230*/  IMAD.SHL.U32 R4, R4, 0x20, RZ ;  /* 0x0000002004047824 */ /* 0x000fe400078e00ff */
[----:B------:R1:W-:Y:S04]  /*5240*/  ATOMS.OR RZ, [UR5+0x14], R3 ;  /* 0x00001403ffff798c */ /* 0x0003e8000b000005 */
[----:B------:R1:W-:Y:S04]  /*5250*/  ATOMS.OR RZ, [UR5+0x18], R0 ;  /* 0x00001800ffff798c */ /* 0x0003e8000b000005 */
[----:B------:R1:W-:Y:S01]  /*5260*/  STS [UR6+0x430], R4 ;  /* 0x00043004ff007988 */ /* 0x0003e20008000806 */
[----:B------:R-:W-:Y:S05]  /*5270*/  BRA `(.L_x_108) ;  /* 0x0000000000107947 */ /* 0x000fea0003800000 */
.L_x_107:
[----:B------:R-:W-:Y:S02]  /*5280*/  MOV R0, 0xffffffff ;  /* 0xffffffff00007802 */ /* 0x000fe40000000f00 */
[----:B------:R-:W-:-:S03]  /*5290*/  MOV R4, 0x52c0 ;  /* 0x000052c000047802 */ /* 0x000fc60000000f00 */
[----:B------:R1:W-:Y:S04]  /*52a0*/  STS [UR6+0x430], R0 ;  /* 0x00043000ff007988 */ /* 0x0003e80008000806 */
[----:B-1---5:R-:W-:Y:S05]  /*52b0*/  CALL.REL.NOINC `($__internal_1_$__cuda_sm10x_tcgen05_guardrail_trap_phase_invalid_during_alloc) ;  /* 0x00000050006c7944 */ /* 0x022fea0003c00000 */
.L_x_108:
[----:B------:R-:W-:Y:S05]  /*52c0*/  WARPSYNC.ALL ;  /* 0x0000000000007948 */ /* 0x000fea0003800000 */
[----:B------:R-:W2:Y:S01]  /*52d0*/  S2UR UR4, SR_CgaCtaId ;  /* 0x00000000000479c3 */ /* 0x000ea20000008800 */
[----:B------:R-:W-:Y:S01]  /*52e0*/  UMOV UR13, 0x400 ;  /* 0x00000400000d7882 */ /* 0x000fe20000000000 */
[----:B------:R-:W-:-:S06]  /*52f0*/  NOP ;  /* 0x0000000000007918 */ /* 0x000fcc0000000000 */
[----:B------:R-:W-:Y:S06]  /*5300*/  BAR.ARV 0x6, 0xa0 ;  /* 0x0182800000007b1d */ /* 0x000fec0000002000 */
[----:B------:R-:W3:Y:S01]  /*5310*/  LDCU UR5, c[0x0][0x38c] ;  /* 0x00007180ff0577ac */ /* 0x000ee20008000800 */
[----:B------:R-:W-:Y:S01]  /*5320*/  LOP3.LUT R2, R2, 0xffff, RZ, 0xc0, !PT ;  /* 0x0000ffff02027812 */ /* 0x000fe200078ec0ff */
[----:B------:R-:W-:Y:S01]  /*5330*/  IMAD.MOV.U32 R11, RZ, RZ, 0x1 ;  /* 0x00000001ff0b7424 */ /* 0x000fe200078e00ff */
[----:B------:R-:W-:Y:S01]  /*5340*/  CS2R R8, SRZ ;  /* 0x0000000000087805 */ /* 0x000fe2000001ff00 */
[----:B------:R-:W4:Y:S01]  /*5350*/  LDCU UR8, c[0x0][0x38c] ;  /* 0x00007180ff0877ac */ /* 0x000f220008000800 */
[----:B------:R-:W-:Y:S01]  /*5360*/  R2UR UR15, R2 ;  /* 0x00000000020f72ca */ /* 0x000fe200000e0000 */
[----:B------:R-:W-:Y:S01]  /*5370*/  IMAD.MOV.U32 R10, RZ, RZ, RZ ;  /* 0x000000ffff0a7224 */ /* 0x000fe200078e00ff */
[----:B------:R-:W-:Y:S01]  /*5380*/  UMOV UR18, URZ ;  /* 0x000000ff00127c82 */ /* 0x000fe20008000000 */
[----:B------:R-:W-:Y:S01]  /*5390*/  UMOV UR10, URZ ;  /* 0x000000ff000a7c82 */ /* 0x000fe20008000000 */
[----:B--2---:R-:W-:Y:S01]  /*53a0*/  ULEA UR13, UR4, UR13, 0x18 ;  /* 0x0000000d040d7291 */ /* 0x004fe2000f8ec0ff */
[----:B------:R-:W-:Y:S01]  /*53b0*/  UMOV UR20, 0x0 ;  /* 0x0000000000147882 */ /* 0x000fe20000000000 */
[----:B------:R-:W-:-:S02]  /*53c0*/  UMOV UR21, 0x4100490 ;  /* 0x0410049000157882 */ /* 0x000fc40000000000 */
[----:B------:R-:W-:Y:S02]  /*53d0*/  UIADD3 UR6, UPT, UPT, UR13, 0x2800, URZ ;  /* 0x000028000d067890 */ /* 0x000fe4000fffe0ff */
[----:B------:R-:W-:Y:S02]  /*53e0*/  UIADD3 UR7, UPT, UPT, UR13, 0x1d800, URZ ;  /* 0x0001d8000d077890 */ /* 0x000fe4000fffe0ff */
[----:B---3--:R-:W-:Y:S01]  /*53f0*/  UIADD3 UR5, UPT, UPT, UR5, 0x1f, URZ ;  /* 0x0000001f05057890 */ /* 0x008fe2000fffe0ff */
[----:B-1----:R-:W1:Y:S01]  /*5400*/  LDS R0, [UR13+0x430] ;  /* 0x0004300dff007984 */ /* 0x002e620008000800 */
[----:B------:R-:W-:Y:S02]  /*5410*/  USHF.R.U32.HI UR6, URZ, 0x4, UR6 ;  /* 0x00000004ff067899 */ /* 0x000fe40008011606 */
[----:B------:R-:W-:Y:S02]  /*5420*/  USHF.R.S32.HI UR4, URZ, 0x1f, UR5 ;  /* 0x0000001fff047899 */ /* 0x000fe40008011405 */
[----:B------:R-:W-:-:S02]  /*5430*/  ULOP3.LUT UR6, UR6, 0x3fff, URZ, 0xc0, !UPT ;  /* 0x00003fff06067892 */ /* 0x000fc4000f8ec0ff */
[----:B------:R-:W-:Y:S02]  /*5440*/  ULEA.HI UR4, UR4, UR5, URZ, 0x5 ;  /* 0x0000000504047291 */ /* 0x000fe4000f8f28ff */
[----:B------:R-:W-:Y:S02]  /*5450*/  USHF.R.U32.HI UR5, URZ, 0x4, UR7 ;  /* 0x00000004ff057899 */ /* 0x000fe40008011607 */
[----:B------:R-:W-:Y:S02]  /*5460*/  USHF.R.S32.HI UR22, URZ, 0x5, UR4 ;  /* 0x00000005ff167899 */ /* 0x000fe40008011404 */
[----:B------:R-:W-:Y:S02]  /*5470*/  ULOP3.LUT UR5, UR5, 0x3fff, URZ, 0xc0, !UPT ;  /* 0x00003fff05057892 */ /* 0x000fe4000f8ec0ff */
[----:B------:R-:W-:Y:S02]  /*5480*/  UISETP.LT.AND UP0, UPT, UR22, 0x1, UPT ;  /* 0x000000011600788c */ /* 0x000fe4000bf01270 */
[----:B------:R-:W-:-:S02]  /*5490*/  ULOP3.LUT UR16, UR6, 0x10000, URZ, 0xfc, !UPT ;  /* 0x0001000006107892 */ /* 0x000fc4000f8efcff */
[----:B------:R-:W-:Y:S02]  /*54a0*/  USEL UR23, UR22, 0x1, !UP0 ;  /* 0x0000000116177887 */ /* 0x000fe4000c000000 */
[----:B------:R-:W-:Y:S02]  /*54b0*/  ULOP3.LUT UR17, UR5, 0x10000, URZ, 0xfc, !UPT ;  /* 0x0001000005117892 */ /* 0x000fe4000f8efcff */
[----:B------:R-:W-:Y:S02]  /*54c0*/  UIADD3 UR23, UPT, UPT, -UR23, URZ, URZ ;  /* 0x000000ff17177290 */ /* 0x000fe4000fffe1ff */
[----:B----4-:R-:W-:Y:S01]  /*54d0*/  UISETP.GE.AND UP4, UPT, UR8, 0x1, UPT ;  /* 0x000000010800788c */ /* 0x010fe2000bf86270 */
[----:B-1----:R-:W-:-:S15]  /*54e0*/  R2UR UR24, R0 ;  /* 0x00000000001872ca */ /* 0x002fde00000e0000 */
.L_x_117:
[----:B------:R-:W-:Y:S02]  /*54f0*/  LEA R0, R10, UR13, 0x3 ;  /* 0x0000000d0a007c11 */ /* 0x000fe4000f8e18ff */
[----:B------:R-:W-:Y:S02]  /*5500*/  SHF.L.U32 R2, R9, 0x1f, RZ ;  /* 0x0000001f09027819 */ /* 0x000fe400000006ff */
[----:B------:R-:W-:Y:S01]  /*5510*/  PLOP3.LUT P0, PT, PT, PT, UP4, 0x80, 0x8 ;  /* 0x000000000008781c */ /* 0x000fe20003f0f048 */
[----:B------:R-:W-:Y:S01]  /*5520*/  VIADD R3, R0, 0x390 ;  /* 0x0000039000037836 */ /* 0x000fe20000000000 */
[----:B-1----:R-:W1:Y:S02]  /*5530*/  SYNCS.PHASECHK.TRANS64.TRYWAIT P1, [R0+URZ+0x380], R2 ;  /* 0x00038002000075a7 */ /* 0x002e6400080211ff */
[----:B-1-3--:R-:W-:Y:S09]  /*5540*/  @!P1 BRA `(.L_x_111) ;  /* 0x0000004800949947 */ /* 0x00aff20003800000 */
.L_x_268:
[----:B------:R-:W-:Y:S01]  /*5550*/  LEA R4, R10, UR13, 0x4 ;  /* 0x0000000d0a047c11 */ /* 0x000fe2000f8e20ff */
[----:B------:R-:W-:Y:S01]  /*5560*/  @UP4 ULEA UR4, UR10, UR13, 0x3 ;  /* 0x0000000d0a044291 */ /* 0x000fe2000f8e18ff */
[----:B------:R-:W-:Y:S01]  /*5570*/  PLOP3.LUT P2, PT, PT, PT, PT, 0x80, 0x8 ;  /* 0x000000000008781c */ /* 0x000fe20003f4f070 */
[----:B------:R-:W-:Y:S01]  /*5580*/  ULEA UR19, UR18, UR13, 0x3 ;  /* 0x0000000d12137291 */ /* 0x000fe2000f8e18ff */
[----:B------:R-:W-:Y:S02]  /*5590*/  PRMT R3, RZ, 0x654, R3 ;  /* 0x00000654ff037816 */ /* 0x000fe40000000003 */
[----:B------:R-:W2:Y:S01]  /*55a0*/  LDS.128 R4, [R4+0x410] ;  /* 0x0004100004047984 */ /* 0x000ea20000000c00 */
[----:B-1----:R-:W-:Y:S02]  /*55b0*/  @P0 SHF.L.U32 R2, R8, 0x1f, RZ ;  /* 0x0000001f08020819 */ /* 0x002fe400000006ff */
[----:B------:R-:W-:Y:S01]  /*55c0*/  SHF.L.U32 R0, R11, 0x1f, RZ ;  /* 0x0000001f0b007819 */ /* 0x000fe200000006ff */
[----:B------:R-:W-:Y:S01]  /*55d0*/  @!PT LDS RZ, [RZ] ;  /* 0x00000000fffff984 */ /* 0x000fe20000000800 */
[----:B------:R-:W-:Y:S01]  /*55e0*/  @!PT LDS RZ, [RZ] ;  /* 0x00000000fffff984 */ /* 0x000fe20000000800 */
[----:B------:R-:W-:Y:S01]  /*55f0*/  @!PT LDS RZ, [RZ] ;  /* 0x00000000fffff984 */ /* 0x000fe20000000800 */
[----:B------:R-:W-:Y:S01]  /*5600*/  @!PT LDS RZ, [RZ] ;  /* 0x00000000fffff984 */ /* 0x000fe20000000800 */
[----:B------:R1:W-:Y:S06]  /*5610*/  MEMBAR.ALL.CTA ;  /* 0x0000000000007992 */ /* 0x0003ec0000008000 */
[----:B-1----:R-:W1:Y:S02]  /*5620*/  FENCE.VIEW.ASYNC.S ;  /* 0x00000000000073c6 */ /* 0x002e640000000000 */
[----:B-1----:R1:W-:Y:S01]  /*5630*/  SYNCS.ARRIVE.TRANS64.RED.A1T0 RZ, [R3+URZ], RZ ;  /* 0x000000ff03ff79a7 */ /* 0x0023e200081004ff */
[----:B------:R1:W3:Y:S01]  /*5640*/  @P0 SYNCS.PHASECHK.TRANS64.TRYWAIT P2, [UR4], R2 ;  /* 0x00000002ff0005a7 */ /* 0x0002e20008041104 */
[----:B--2---:R-:W-:Y:S01]  /*5650*/  LOP3.LUT P1, RZ, R6, 0x1, RZ, 0xc0, !PT ;  /* 0x0000000106ff7812 */ /* 0x004fe2000782c0ff */
[----:B------:R-:W2:Y:S02]  /*5660*/  SYNCS.PHASECHK.TRANS64.TRYWAIT P0, [UR19+0x3c0], R0 ;  /* 0x0003c000ff0075a7 */ /* 0x000ea40008001113 */
[----:B-123--:R-:W-:Y:S10]  /*5670*/  @!P0 BRA `(.L_x_112) ;  /* 0x00000048005c8947 */ /* 0x00eff40003800000 */
.L_x_270:
[----:B------:R-:W-:Y:S01]  /*5680*/  IADD3 R10, PT, PT, R10, 0x1, RZ ;  /* 0x000000010a0a7810 */ /* 0x000fe20007ffe0ff */
[----:B------:R-:W-:Y:S06]  /*5690*/  BRA.U !UP4, `(.L_x_113) ;  /* 0x000000010ca07547 */ /* 0x000fec000b800000 */
[----:B------:R-:W-:Y:S02]  /*56a0*/  ULEA.HI UR4, UR18, UR18, URZ, 0x1 ;  /* 0x0000001212047291 */ /* 0x000fe4000f8f08ff */
[----:B------:R-:W-:Y:S02]  /*56b0*/  UPLOP3.LUT UP2, UPT, UPT, UPT, UPT, 0x40, 0x4 ;  /* 0x000000000004789c */ /* 0x000fe40003f4e870 */
[----:B------:R-:W-:Y:S02]  /*56c0*/  USHF.L.U32 UR5, UR4, 0x5, URZ ;  /* 0x0000000504057899 */ /* 0x000fe400080006ff */
[----:B------:R-:W-:Y:S02]  /*56d0*/  ULOP3.LUT UR14, UR4, 0xffe, URZ, 0xc0, !UPT ;  /* 0x00000ffe040e7892 */ /* 0x000fe4000f8ec0ff */
[----:B------:R-:W-:Y:S02]  /*56e0*/  ULOP3.LUT UR4, UR5, 0xffffffc0, URZ, 0xc0, !UPT ;  /* 0xffffffc005047892 */ /* 0x000fe4000f8ec0ff */
[----:B------:R-:W-:-:S02]  /*56f0*/  UIADD3 UR14, UPT, UPT, -UR14, UR18, URZ ;  /* 0x000000120e0e7290 */ /* 0x000fc4000fffe1ff */
[----:B------:R-:W-:Y:S01]  /*5700*/  UIADD3 UR4, UPT, UPT, UR24, UR4, URZ ;  /* 0x0000000418047290 */ /* 0x000fe2000fffe0ff */
[----:B------:R-:W-:Y:S01]  /*5710*/  UMOV UR12, UR23 ;  /* 0x00000017000c7c82 */ /* 0x000fe20008000000 */
[----:B------:R-:W-:Y:S02]  /*5720*/  UMOV UR11, UR22 ;  /* 0x00000016000b7c82 */ /* 0x000fe40008000000 */
[----:B------:R-:W-:Y:S01]  /*5730*/  ULEA UR14, UR14, UR4, 0x14 ;  /* 0x000000040e0e7291 */ /* 0x000fe2000f8ea0ff */
[----:B------:R-:W-:-:S11]  /*5740*/  UMOV UR5, UR10 ;  /* 0x0000000a00057c82 */ /* 0x000fd60008000000 */
.L_x_116:
[----:B------:R-:W-:Y:S02]  /*5750*/  UIADD3 UR12, UPT, UPT, UR12, 0x1, URZ ;  /* 0x000000010c0c7890 */ /* 0x000fe4000fffe0ff */
[----:B--2---:R-:W-:Y:S02]  /*5760*/  ULEA UR6, UR5, UR13, 0x3 ;  /* 0x0000000d05067291 */ /* 0x004fe4000f8e18ff */
[----:B------:R-:W-:Y:S01]  /*5770*/  UISETP.NE.AND UP3, UPT, UR12, URZ, UPT ;  /* 0x000000ff0c00728c */ /* 0x000fe2000bf65270 */
[----:B---3--:R-:W-:Y:S10]  /*5780*/  @P2 BRA `(.L_x_114) ;  /* 0x00000000000c2947 */ /* 0x008ff40003800000 */
[----:B-1----:R-:W-:Y:S04]  /*5790*/  SHF.L.U32 R2, R8, 0x1f, RZ ;  /* 0x0000001f08027819 */ /* 0x002fe800000006ff */
[----:B------:R-:W1:Y:S02]  /*57a0*/  SYNCS.PHASECHK.TRANS64.TRYWAIT P0, [UR6], R2 ;  /* 0x00000002ff0075a7 */ /* 0x000e640008001106 */
[----:B-1----:R-:W-:Y:S05]  /*57b0*/  @!P0 BRA `(.L_x_115) ;  /* 0x0000004800248947 */ /* 0x002fea0003800000 */
.L_x_114:
[----:B------:R-:W-:Y:S01]  /*57c0*/  UISETP.NE.AND UP0, UPT, UR11, 0x1, UPT ;  /* 0x000000010b00788c */ /* 0x000fe2000bf05270 */
[----:B------:R-:W-:Y:S01]  /*57d0*/  PLOP3.LUT P2, PT, PT, PT, PT, 0x80, 0x8 ;  /* 0x000000000008781c */ /* 0x000fe20003f4f070 */
[----:B------:R-:W-:Y:S02]  /*57e0*/  UIADD3 UR4, UPT, UPT, UR5, 0x1, URZ ;  /* 0x0000000105047890 */ /* 0x000fe4000fffe0ff */
[----:B------:R-:W-:Y:S02]  /*57f0*/  ULEA UR8, UR5, UR17, 0x7 ;  /* 0x0000001105087291 */ /* 0x000fe4000f8e38ff */
[----:B------:R-:W-:Y:S01]  /*5800*/  UISETP.NE.AND UP1, UPT, UR4, 0x36, UPT ;  /* 0x000000360400788c */ /* 0x000fe2000bf25270 */
[----:B------:R-:W-:Y:S01]  /*5810*/  PLOP3.LUT P0, PT, PT, PT, UP0, 0x80, 0x8 ;  /* 0x000000000008781c */ /* 0x000fe20003f0f008 */
[----:B------:R-:W-:Y:S02]  /*5820*/  UIADD3 UR11, UPT, UPT, UR11, -0x1, URZ ;  /* 0xffffffff0b0b7890 */ /* 0x000fe4000fffe0ff */
[----:B------:R-:W-:Y:S02]  /*5830*/  USEL UR7, URZ, 0x1, UP1 ;  /* 0x00000001ff077887 */ /* 0x000fe40008800000 */
[----:B------:R-:W-:Y:S01]  /*5840*/  USEL UR10, UR4, URZ, UP1 ;  /* 0x000000ff040a7287 */ /* 0x000fe20008800000 */
[----:B------:R-:W-:Y:S03]  /*5850*/  UMOV UR9, 0xc0004010 ;  /* 0xc000401000097882 */ /* 0x000fe60000000000 */
[----:B------:R-:W-:Y:S01]  /*5860*/  @UP0 ULEA UR4, UR10, UR13, 0x3 ;  /* 0x0000000d0a040291 */ /* 0x000fe2000f8e18ff */
[----:B------:R-:W-:Y:S01]  /*5870*/  LOP3.LUT R8, R8, UR7, RZ, 0x3c, !PT ;  /* 0x0000000708087c12 */ /* 0x000fe2000f8e3cff */
[----:B------:R-:W-:Y:S03]  /*5880*/  UMOV UR7, 0xc0004010 ;  /* 0xc000401000077882 */ /* 0x000fe60000000000 */
[----:B-1----:R-:W-:Y:S04]  /*5890*/  @P0 SHF.L.U32 R0, R8, 0x1f, RZ ;  /* 0x0000001f08000819 */ /* 0x002fe800000006ff */
[----:B------:R2:W3:Y:S01]  /*58a0*/  @P0 SYNCS.PHASECHK.TRANS64.TRYWAIT P2, [UR4], R0 ;  /* 0x00000000ff0005a7 */ /* 0x0004e20008041104 */
[----:B------:R-:W-:Y:S02]  /*58b0*/  UIADD3 UR4, UPT, UPT, UR6, 0x1b0, URZ ;  /* 0x000001b006047890 */ /* 0x000fe4000fffe0ff */
[----:B------:R-:W-:Y:S03]  /*58c0*/  ULEA UR6, UR5, UR16, 0x7 ;  /* 0x0000001005067291 */ /* 0x000fe6000f8e38ff */
[----:B------:R-:W-:Y:S06]  /*58d0*/  UMOV UR5, UR10 ;  /* 0x0000000a00057c82 */ /* 0x000fec0008000000 */
[----:B------:R2:W-:Y:S01]  /*58e0*/  UTCQMMA gdesc[UR6], gdesc[UR8], tmem[UR14], tmem[UR20], idesc[UR21], UP2 ;  /* 0x00ff1408060075ea */ /* 0x0005e2000900030e */
[----:B------:R-:W-:Y:S01]  /*58f0*/  UPLOP3.LUT UP2, UPT, UPT, UPT, UPT, 0x80, 0x8 ;  /* 0x000000000008789c */ /* 0x000fe20003f4f070 */
[----:B------:R2:W-:Y:S01]  /*5900*/  UTCBAR.MULTICAST [UR4], URZ, UR15 ;  /* 0x000000ff040073e9 */ /* 0x0005e2000800080f */
[----:B------:R-:W-:Y:S09]  /*5910*/  BRA.U UP3, `(.L_x_116) ;  /* 0xfffffffd038c7547 */ /* 0x000ff2000b83ffff */
.L_x_113:
[----:B--2---:R-:W-:Y:S01]  /*5920*/  UIADD3 UR4, UPT, UPT, UR18, 0x1, URZ ;  /* 0x0000000112047890 */ /* 0x004fe2000fffe0ff */
[C---:B------:R-:W-:Y:S01]  /*5930*/  ISETP.NE.AND P0, PT, R10.reuse, 0x2, PT ;  /* 0x000000020a00780c */ /* 0x040fe20003f05270 */
[----:B------:R-:W-:Y:S02]  /*5940*/  UIADD3 UR5, UPT, UPT, UR19, 0x3a0, URZ ;  /* 0x000003a013057890 */ /* 0x000fe4000fffe0ff */
[----:B------:R-:W-:Y:S01]  /*5950*/  UISETP.NE.AND UP0, UPT, UR4, 0x4, UPT ;  /* 0x000000040400788c */ /* 0x000fe2000bf05270 */
[----:B-1----:R-:W-:Y:S02]  /*5960*/  SEL R0, RZ, 0x1, P0 ;  /* 0x00000001ff007807 */ /* 0x002fe40000000000 */
[----:B------:R-:W-:Y:S01]  /*5970*/  SEL R10, R10, RZ, P0 ;  /* 0x000000ff0a0a7207 */ /* 0x000fe20000000000 */
[----:B------:R-:W-:Y:S01]  /*5980*/  USEL UR6, URZ, 0x1, UP0 ;  /* 0x00000001ff067887 */ /* 0x000fe20008000000 */
[----:B------:R-:W-:Y:S01]  /*5990*/  LOP3.LUT R9, R9, R0, RZ, 0x3c, !PT ;  /* 0x0000000009097212 */ /* 0x000fe200078e3cff */
[----:B------:R-:W-:Y:S01]  /*59a0*/  USEL UR18, UR4, URZ, UP0 ;  /* 0x000000ff04127287 */ /* 0x000fe20008000000 */
[----:B------:R1:W-:Y:S03]  /*59b0*/  UTCBAR [UR5], URZ ;  /* 0x000000ff050073e9 */ /* 0x0003e600080000ff */
[----:B------:R-:W-:Y:S01]  /*59c0*/  LOP3.LUT R11, R11, UR6, RZ, 0x3c, !PT ;  /* 0x000000060b0b7c12 */ /* 0x000fe2000f8e3cff */
[----:B------:R-:W-:Y:S07]  /*59d0*/  @P1 BRA `(.L_x_117) ;  /* 0xfffffff800c41947 */ /* 0x000fee000383ffff */
[----:B------:R-:W2:Y:S01]  /*59e0*/  S2UR UR8, SR_CgaCtaId ;  /* 0x00000000000879c3 */ /* 0x000ea20000008800 */
[----:B------:R-:W-:Y:S01]  /*59f0*/  ELECT P0, URZ, PT ;  /* 0x0000000000ff782f */ /* 0x000fe20003800000 */
[----:B------:R-:W-:Y:S01]  /*5a00*/  IMAD.MOV.U32 R0, RZ, RZ, 0x1 ;  /* 0x00000001ff007424 */ /* 0x000fe200078e00ff */
[----:B------:R-:W-:Y:S01]  /*5a10*/  UIADD3 UR13, UPT, UPT, UR13, 0x3c0, URZ ;  /* 0x000003c00d0d7890 */ /* 0x000fe2000fffe0ff */
[----:B------:R-:W-:Y:S01]  /*5a20*/  SHF.L.U32 R2, R11, 0x1f, RZ ;  /* 0x0000001f0b027819 */ /* 0x000fe200000006ff */
[----:B------:R-:W-:-:S03]  /*5a30*/  UMOV UR4, 0x40 ;  /* 0x0000004000047882 */ /* 0x000fc60000000000 */
[----:B------:R-:W-:Y:S01]  /*5a40*/  UVIRTCOUNT.DEALLOC.SMPOOL 0x80 ;  /* 0x000000800000784c */ /* 0x000fe20000000000 */
[----:B--2---:R-:W-:Y:S02]  /*5a50*/  ULEA UR8, UR8, UR4, 0x18 ;  /* 0x0000000408087291 */ /* 0x004fe4000f8ec0ff */
[----:B------:R-:W-:-:S07]  /*5a60*/  ULEA UR4, UR18, UR13, 0x3 ;  /* 0x0000000d12047291 */ /* 0x000fce000f8e18ff */
[----:B------:R2:W-:Y:S02]  /*5a70*/  @P0 STS.U8 [UR8+0x1c], R0 ;  /* 0x00001c00ff000988 */ /* 0x0005e40008000008 */
[----:B------:R-:W4:Y:S02]  /*5a80*/  SYNCS.PHASECHK.TRANS64.TRYWAIT P0, [UR4], R2 ;  /* 0x00000002ff0075a7 */ /* 0x000f240008001104 */
[----:B--2-4-:R-:W-:Y:S05]  /*5a90*/  @!P0 BRA `(.L_x_118) ;  /* 0x0000004400848947 */ /* 0x014fea0003800000 */
.L_x_273:
[----:B------:R-:W-:-:S04]  /*5aa0*/  UIADD3 UR4, UPT, UPT, UR18, 0x1, URZ ;  /* 0x0000000112047890 */ /* 0x000fc8000fffe0ff */
[----:B------:R-:W-:-:S04]  /*5ab0*/  UISETP.NE.AND UP0, UPT, UR4, 0x4, UPT ;  /* 0x000000040400788c */ /* 0x000fc8000bf05270 */
[----:B------:R-:W-:Y:S02]  /*5ac0*/  USEL UR6, URZ, 0x1, UP0 ;  /* 0x00000001ff067887 */ /* 0x000fe40008000000 */
[----:B------:R-:W-:-:S04]  /*5ad0*/  USEL UR4, UR4, URZ, UP0 ;  /* 0x000000ff04047287 */ /* 0x000fc80008000000 */
[----:B-1----:R-:W-:Y:S01]  /*5ae0*/  ULEA UR5, UR4, UR13, 0x3 ;  /* 0x0000000d04057291 */ /* 0x002fe2000f8e18ff */
[----:B--2---:R-:W-:-:S04]  /*5af0*/  LOP3.LUT R2, R11, UR6, RZ, 0x3c, !PT ;  /* 0x000000060b027c12 */ /* 0x004fc8000f8e3cff */
[----:B------:R-:W-:-:S04]  /*5b00*/  SHF.L.U32 R3, R2, 0x1f, RZ ;  /* 0x0000001f02037819 */ /* 0x000fc800000006ff */
[----:B------:R-:W1:Y:S02]  /*5b10*/  SYNCS.PHASECHK.TRANS64.TRYWAIT P0, [UR5], R3 ;  /* 0x00000003ff0075a7 */ /* 0x000e640008001105 */
[----:B-1----:R-:W-:Y:S05]  /*5b20*/  @!P0 BRA `(.L_x_119) ;  /* 0x0000004400788947 */ /* 0x002fea0003800000 */
.L_x_275:
        /* <DEDUP_REMOVED lines=9> */
.L_x_277:
[----:B------:R-:W-:-:S04]  /*5bc0*/  UIADD3 UR4, UPT, UPT, UR4, 0x1, URZ ;  /* 0x0000000104047890 */ /* 0x000fc8000fffe0ff */
[----:B------:R-:W-:-:S04]  /*5bd0*/  UISETP.NE.AND UP0, UPT, UR4, 0x4, UPT ;  /* 0x000000040400788c */ /* 0x000fc8000bf05270 */
[----:B------:R-:W-:Y:S02]  /*5be0*/  USEL UR5, URZ, 0x1, UP0 ;  /* 0x00000001ff057887 */ /* 0x000fe40008000000 */
[----:B------:R-:W-:-:S04]  /*5bf0*/  USEL UR4, UR4, URZ, UP0 ;  /* 0x000000ff04047287 */ /* 0x000fc80008000000 */
[----:B------:R-:W-:Y:S01]  /*5c00*/  ULEA UR4, UR4, UR13, 0x3 ;  /* 0x0000000d04047291 */ /* 0x000fe2000f8e18ff */
[----:B------:R-:W-:-:S04]  /*5c10*/  LOP3.LUT R2, R2, UR5, RZ, 0x3c, !PT ;  /* 0x0000000502027c12 */ /* 0x000fc8000f8e3cff */
[----:B------:R-:W-:-:S04]  /*5c20*/  SHF.L.U32 R2, R2, 0x1f, RZ ;  /* 0x0000001f02027819 */ /* 0x000fc800000006ff */
[----:B------:R-:W2:Y:S02]  /*5c30*/  SYNCS.PHASECHK.TRANS64.TRYWAIT P0, [UR4], R2 ;  /* 0x00000002ff0075a7 */ /* 0x000ea40008001104 */
[----:B--2---:R-:W-:Y:S05]  /*5c40*/  @!P0 BRA `(.L_x_121) ;  /* 0x0000004400608947 */ /* 0x004fea0003800000 */
.L_x_279:
[----:B------:R-:W-:Y:S01]  /*5c50*/  NOP ;  /* 0x0000000000007918 */ /* 0x000fe20000000000 */
[----:B-1----:R-:W1:Y:S01]  /*5c60*/  LDS R0, [UR8+0x14] ;  /* 0x00001408ff007984 */ /* 0x002e620008000800 */
[----:B------:R-:W-:Y:S01]  /*5c70*/  ULOP3.LUT UR4, UR24, 0xffff, URZ, 0xc0, !UPT ;  /* 0x0000ffff18047892 */ /* 0x000fe2000f8ec0ff */
[----:B------:R-:W-:Y:S01]  /*5c80*/  UMOV UR5, 0xffff ;  /* 0x0000ffff00057882 */ /* 0x000fe20000000000 */
[----:B------:R-:W-:Y:S02]  /*5c90*/  UMOV UR6, 0x1 ;  /* 0x0000000100067882 */ /* 0x000fe40000000000 */
[----:B------:R-:W-:-:S04]  /*5ca0*/  USHF.R.U32.HI UR4, URZ, 0x5, UR4 ;  /* 0x00000005ff047899 */ /* 0x000fc80008011604 */
[----:B------:R-:W-:Y:S02]  /*5cb0*/  USHF.L.U32 UR5, UR5, UR4, URZ ;  /* 0x0000000405057299 */ /* 0x000fe400080006ff */
[----:B------:R-:W-:-:S04]  /*5cc0*/  USHF.L.U32 UR4, UR6, UR4, URZ ;  /* 0x0000000406047299 */ /* 0x000fc800080006ff */
[----:B-1----:R-:W-:-:S04]  /*5cd0*/  LOP3.LUT R0, R0, UR5, RZ, 0xc0, !PT ;  /* 0x0000000500007c12 */ /* 0x002fc8000f8ec0ff */
[----:B------:R-:W-:-:S13]  /*5ce0*/  ISETP.NE.AND P0, PT, R0, UR5, PT ;  /* 0x0000000500007c0c */ /* 0x000fda000bf05270 */
[----:B------:R-:W-:Y:S05]  /*5cf0*/  @P0 BRA `(.L_x_122) ;  /* 0x0000000000580947 */ /* 0x000fea0003800000 */
[----:B------:R-:W1:Y:S02]  /*5d00*/  LDS R0, [UR8+0x18] ;  /* 0x00001808ff007984 */ /* 0x000e640008000800 */
[----:B-1----:R-:W-:-:S04]  /*5d10*/  LOP3.LUT R0, R0, UR4, RZ, 0xc0, !PT ;  /* 0x0000000400007c12 */ /* 0x002fc8000f8ec0ff */
[----:B------:R-:W-:-:S13]  /*5d20*/  ISETP.NE.AND P0, PT, R0, UR4, PT ;  /* 0x0000000400007c0c */ /* 0x000fda000bf05270 */
[----:B------:R-:W-:Y:S05]  /*5d30*/  @P0 BRA `(.L_x_123) ;  /* 0x00000000003c0947 */ /* 0x000fea0003800000 */
[----:B------:R-:W1:Y:S01]  /*5d40*/  S2R R2, SR_LANEID ;  /* 0x0000000000027919 */ /* 0x000e620000000000 */
[----:B------:R-:W-:-:S06]  /*5d50*/  ULOP3.LUT UR5, URZ, UR5, URZ, 0x33, !UPT ;  /* 0x00000005ff057292 */ /* 0x000fcc000f8e33ff */
[----:B------:R-:W-:-:S04]  /*5d60*/  IMAD.U32 R0, RZ, RZ, UR5 ;  /* 0x00000005ff007e24 */ /* 0x000fc8000f8e00ff */
[----:B------:R2:W4:Y:S02]  /*5d70*/  REDUX UR7, R0 ;  /* 0x00000000000773c4 */ /* 0x0005240000000000 */
[----:B------:R1:W-:Y:S01]  /*5d80*/  UTCATOMSWS.AND URZ, UR5 ;  /* 0x0000000500ff79e3 */ /* 0x0003e20008000000 */
[----:B--2---:R-:W-:Y:S01]  /*5d90*/  LOP3.LUT R0, RZ, UR4, RZ, 0x33, !PT ;  /* 0x00000004ff007c12 */ /* 0x004fe2000f8e33ff */
[----:B------:R-:W-:Y:S02]  /*5da0*/  VOTEU.ANY UR4, UPT, PT ;  /* 0x0000000000047886 */ /* 0x000fe400038e0100 */
[----:B------:R-:W-:Y:S02]  /*5db0*/  UFLO.U32 UR4, UR4 ;  /* 0x00000004000472bd */ /* 0x000fe400080e0000 */
[----:B------:R-:W2:Y:S04]  /*5dc0*/  REDUX UR6, R0 ;  /* 0x00000000000673c4 */ /* 0x000ea80000000000 */
[----:B-1----:R-:W-:-:S02]  /*5dd0*/  ISETP.EQ.U32.AND P0, PT, R2, UR4, PT ;  /* 0x0000000402007c0c */ /* 0x002fc4000bf02070 */
[----:B----4-:R-:W-:-:S11]  /*5de0*/  MOV R2, UR7 ;  /* 0x0000000700027c02 */ /* 0x010fd60008000f00 */
[----:B------:R1:W-:Y:S01]  /*5df0*/  @P0 ATOMS.AND RZ, [UR8+0x14], R2 ;  /* 0x00001402ffff098c */ /* 0x0003e2000a800008 */
[----:B--2---:R-:W-:-:S05]  /*5e00*/  IMAD.U32 R0, RZ, RZ, UR6 ;  /* 0x00000006ff007e24 */ /* 0x004fca000f8e00ff */
[----:B------:R1:W-:Y:S01]  /*5e10*/  @P0 ATOMS.AND RZ, [UR8+0x18], R0 ;  /* 0x00001800ffff098c */ /* 0x0003e2000a800008 */
[----:B------:R-:W-:Y:S05]  /*5e20*/  BRA `(.L_x_124) ;  /* 0x0000000000147947 */ /* 0x000fea0003800000 */
.L_x_123:
[----:B------:R-:W-:Y:S02]  /*5e30*/  MOV R2, 0x5e50 ;  /* 0x00005e5000027802 */ /* 0x000fe40000000f00 */
[----:B---3-5:R-:W-:Y:S05]  /*5e40*/  CALL.REL.NOINC `($__internal_0_$__cuda_sm10x_tcgen05_guardrail_trap_col_being_dealloced_not_returned_by_alloc) ;  /* 0x00000044007c7944 */ /* 0x028fea0003c00000 */
[----:B------:R-:W-:Y:S05]  /*5e50*/  BRA `(.L_x_124) ;  /* 0x0000000000087947 */ /* 0x000fea0003800000 */
.L_x_122:
[----:B------:R-:W-:Y:S02]  /*5e60*/  MOV R2, 0x5e80 ;  /* 0x00005e8000027802 */ /* 0x000fe40000000f00 */
[----:B---3-5:R-:W-:Y:S05]  /*5e70*/  CALL.REL.NOINC `($__internal_2_$__cuda_sm10x_tcgen05_guardrail_trap_unallocated_columns_being_dealloced) ;  /* 0x0000004400887944 */ /* 0x028fea0003c00000 */
.L_x_124:
[----:B------:R-:W-:Y:S01]  /*5e80*/  NOP ;  /* 0x0000000000007918 */ /* 0x000fe20000000000 */
[----:B------:R-:W-:Y:S05]  /*5e90*/  EXIT ;  /* 0x000000000000794d */ /* 0x000fea0003800000 */
.L_x_106:
[----:B------:R-:W-:-:S09]  /*5ea0*/  UISETP.NE.OR UP0, UPT, UR22, 0x3, !UP3 ;  /* 0x000000031600788c */ /* 0x000fd2000df05670 */
[----:B------:R-:W-:Y:S05]  /*5eb0*/  BRA.U UP0, `(.L_x_125) ;  /* 0x0000000d00087547 */ /* 0x000fea000b800000 */
[----:B------:R-:W1:Y:S01]  /*5ec0*/  LDCU UR26, c[0x0][0x370] ;  /* 0x00006e00ff1a77ac */ /* 0x000e620008000800 */
[----:B------:R-:W2:Y:S01]  /*5ed0*/  LDC.64 R16, c[0x0][0x348] ;  /* 0x0000d200ff107b82 */ /* 0x000ea20000000a00 */
[----:B------:R-:W-:Y:S02]  /*5ee0*/  HFMA2 R13, -RZ, RZ, 0, 0 ;  /* 0x00000000ff0d7431 */ /* 0x000fe400000001ff */
[----:B------:R-:W-:Y:S01]  /*5ef0*/  IMAD.MOV.U32 R15, RZ, RZ, 0x1 ;  /* 0x00000001ff0f7424 */ /* 0x000fe200078e00ff */
[----:B------:R-:W1:Y:S01]  /*5f00*/  LDCU.128 UR28, c[0x0][0xb10] ;  /* 0x00016200ff1c77ac */ /* 0x000e620008000c00 */
[----:B------:R-:W-:Y:S01]  /*5f10*/  IMAD.MOV.U32 R14, RZ, RZ, RZ ;  /* 0x000000ffff0e7224 */ /* 0x000fe200078e00ff */
[----:B------:R-:W-:Y:S01]  /*5f20*/  MOV R7, 0x1000 ;  /* 0x0000100000077802 */ /* 0x000fe20000000f00 */
[----:B------:R-:W3:Y:S01]  /*5f30*/  LDCU UR25, c[0x0][0x374] ;  /* 0x00006e80ff1977ac */ /* 0x000ee20008000800 */
[----:B------:R-:W4:Y:S01]  /*5f40*/  LDC.64 R2, c[0x0][0x888] ;  /* 0x00022200ff027b82 */ /* 0x000f220000000a00 */
[----:B------:R-:W3:Y:S01]  /*5f50*/  LDCU UR16, c[0x0][0xb0c] ;  /* 0x00016180ff1077ac */ /* 0x000ee20008000800 */
[----:B------:R-:W2:Y:S06]  /*5f60*/  LDCU UR35, c[0x0][0xb20] ;  /* 0x00016400ff2377ac */ /* 0x000eac0008000800 */
[----:B------:R-:W4:Y:S01]  /*5f70*/  LDC.64 R4, c[0x0][0x890] ;  /* 0x00022400ff047b82 */ /* 0x000f220000000a00 */
[----:B------:R-:W2:Y:S01]  /*5f80*/  LDCU UR4, c[0x0][0xb30] ;  /* 0x00016600ff0477ac */ /* 0x000ea20008000800 */
[----:B------:R-:W-:Y:S01]  /*5f90*/  UMOV UR17, 0x400 ;  /* 0x0000040000117882 */ /* 0x000fe20000000000 */
[----:B-1----:R-:W-:-:S02]  /*5fa0*/  UIMAD.WIDE.U32 UR32, UR26, UR28, URZ ;  /* 0x0000001c1a2072a5 */ /* 0x002fc4000f8e00ff */
[----:B---3--:R-:W-:Y:S02]  /*5fb0*/  UIMAD.WIDE.U32 UR6, UR25, UR31, URZ ;  /* 0x0000001f190672a5 */ /* 0x008fe4000f8e00ff */
[----:B------:R-:W-:Y:S02]  /*5fc0*/  ULEA UR17, UR48, UR17, 0x18 ;  /* 0x0000001130117291 */ /* 0x000fe4000f8ec0ff */
[----:B------:R-:W-:Y:S02]  /*5fd0*/  UPLOP3.LUT UP3, UPT, UPT, UPT, UPT, 0x40, 0x4 ;  /* 0x000000000004789c */ /* 0x000fe40003f6e870 */
[----:B------:R-:W-:Y:S01]  /*5fe0*/  UIADD3 UR5, UPT, UPT, UR17, 0x360, URZ ;  /* 0x0000036011057890 */ /* 0x000fe2000fffe0ff */
[----:B------:R-:W-:Y:S01]  /*5ff0*/  UMOV UR32, UR33 ;  /* 0x0000002100207c82 */ /* 0x000fe20008000000 */
[----:B------:R-:W-:Y:S01]  /*6000*/  UMOV UR27, UR7 ;  /* 0x00000007001b7c82 */ /* 0x000fe20008000000 */
[----:B------:R-:W-:Y:S02]  /*6010*/  UISETP.GE.AND UP0, UPT, UR40, 0x1, UPT ;  /* 0x000000012800788c */ /* 0x000fe4000bf06270 */
[----:B------:R-:W-:Y:S01]  /*6020*/  UISETP.NE.AND UP4, UPT, UR40, 0x1, UPT ;  /* 0x000000012800788c */ /* 0x000fe2000bf85270 */
[----:B------:R-:W1:Y:S01]  /*6030*/  LDCU.64 UR14, c[0x0][0xb28] ;  /* 0x00016500ff0e77ac */ /* 0x000e620008000a00 */
[----:B------:R-:W-:-:S02]  /*6040*/  UISETP.NE.AND UP6, UPT, UR16, 0x1, UPT ;  /* 0x000000011000788c */ /* 0x000fc4000bfc5270 */
[----:B------:R-:W-:Y:S02]  /*6050*/  UISETP.NE.AND UP5, UPT, UR30, 0x1, UPT ;  /* 0x000000011e00788c */ /* 0x000fe4000bfa5270 */
[----:B------:R-:W-:Y:S02]  /*6060*/  UPRMT UR48, UR48, 0x654, UR5 ;  /* 0x0000065430307896 */ /* 0x000fe40008000005 */
[----:B------:R-:W-:Y:S02]  /*6070*/  USHF.R.U32.HI UR32, URZ, UR29, UR32 ;  /* 0x0000001dff207299 */ /* 0x000fe40008011620 */
[----:B--2---:R-:W-:Y:S02]  /*6080*/  USHF.R.U32.HI UR27, URZ, UR35, UR27 ;  /* 0x00000023ff1b7299 */ /* 0x004fe4000801161b */
[----:B------:R-:W-:-:S11]  /*6090*/  UISETP.NE.AND UP2, UPT, UR4, 0x1, UPT ;  /* 0x000000010400788c */ /* 0x000fd6000bf45270 */
.L_x_133:
[C---:B------:R-:W-:Y:S02]  /*60a0*/  LEA R12, R14.reuse, UR17, 0x3 ;  /* 0x000000110e0c7c11 */ /* 0x040fe4000f8e18ff */
[----:B------:R-:W-:Y:S02]  /*60b0*/  SHF.L.U32 R0, R13, 0x1f, RZ ;  /* 0x0000001f0d007819 */ /* 0x000fe400000006ff */
[----:B------:R-:W-:Y:S02]  /*60c0*/  LEA R8, R14, UR17, 0x4 ;  /* 0x000000110e087c11 */ /* 0x000fe4000f8e20ff */
[----:B--2---:R-:W2:Y:S02]  /*60d0*/  SYNCS.PHASECHK.TRANS64.TRYWAIT P0, [R12+URZ+0x380], R0 ;  /* 0x000380000c0075a7 */ /* 0x004ea400080011ff */
[----:B--2---:R-:W-:Y:S05]  /*60e0*/  @!P0 BRA `(.L_x_126) ;  /* 0x0000004000508947 */ /* 0x004fea0003800000 */
.L_x_280:
[----:B------:R-:W3:Y:S01]  /*60f0*/  LDS.128 R8, [R8+0x410] ;  /* 0x0004100008087984 */ /* 0x000ee20000000c00 */
[----:B------:R-:W-:Y:S01]  /*6100*/  UISETP.GE.AND UP0, UPT, UR40, 0x1, UPT ;  /* 0x000000012800788c */ /* 0x000fe2000bf06270 */
[----:B------:R-:W-:Y:S01]  /*6110*/  @!PT LDS RZ, [RZ] ;  /* 0x00000000fffff984 */ /* 0x000fe20000000800 */
[----:B------:R-:W-:Y:S01]  /*6120*/  @!PT LDS RZ, [RZ] ;  /* 0x00000000fffff984 */ /* 0x000fe20000000800 */
[----:B------:R-:W-:Y:S01]  /*6130*/  @!PT LDS RZ, [RZ] ;  /* 0x00000000fffff984 */ /* 0x000fe20000000800 */
[----:B------:R-:W-:Y:S01]  /*6140*/  @!PT LDS RZ, [RZ] ;  /* 0x00000000fffff984 */ /* 0x000fe20000000800 */
[----:B------:R1:W-:Y:S06]  /*6150*/  MEMBAR.ALL.CTA ;  /* 0x0000000000007992 */ /* 0x0003ec0000008000 */
[----:B-1----:R-:W1:Y:S01]  /*6160*/  FENCE.VIEW.ASYNC.S ;  /* 0x00000000000073c6 */ /* 0x002e620000000000 */
[----:B---3--:R-:W-:Y:S11]  /*6170*/  LOP3.LUT P0, RZ, R10, 0x1, RZ, 0xc0, !PT ;  /* 0x000000010aff7812 */ /* 0x008ff6000780c0ff */
[----:B------:R-:W-:Y:S02]  /*6180*/  @!UPT UIADD3 URZ, UPT, UPT, URZ, URZ, URZ ;  /* 0x000000fffffff290 */ /* 0x000fe4000fffe0ff */
[----:B-1----:R-:W-:Y:S01]  /*6190*/  VOTEU.ANY UP1, P0 ;  /* 0x0000000000ff7886 */ /* 0x002fe20000020100 */
[----:B------:R-:W-:Y:S11]  /*61a0*/  PLOP3.LUT P0, PT, PT, PT, UP1, 0x80, 0x8 ;  /* 0x000000000008781c */ /* 0x000ff60003f0f018 */
[----:B------:R-:W-:Y:S02]  /*61b0*/  @!UPT UIADD3 URZ, UPT, UPT, URZ, URZ, URZ ;  /* 0x000000fffffff290 */ /* 0x000fe4000fffe0ff */
[----:B--2---:R-:W-:Y:S02]  /*61c0*/  @P0 SHF.R.U32.HI R0, RZ, 0x10, R9 ;  /* 0x00000010ff000819 */ /* 0x004fe40000011609 */
[----:B------:R-:W-:Y:S02]  /*61d0*/  @P0 MOV R6, R8 ;  /* 0x0000000800060202 */ /* 0x000fe40000000f00 */
[----:B------:R-:W-:Y:S01]  /*61e0*/  @P0 R2UR UR4, R0 ;  /* 0x00000000000402ca */ /* 0x000fe200000e0000 */
[----:B------:R-:W-:Y:S01]  /*61f0*/  VIADD R0, R12, 0x390 ;  /* 0x000003900c007836 */ /* 0x000fe20000000000 */
[----:B------:R-:W-:Y:S02]  /*6200*/  @P0 LOP3.LUT R8, R9, 0xffff, RZ, 0xc0, !PT ;  /* 0x0000ffff09080812 */ /* 0x000fe400078ec0ff */
[----:B------:R-:W-:Y:S02]  /*6210*/  @P0 R2UR UR6, R6 ;  /* 0x00000000060602ca */ /* 0x000fe400000e0000 */
[----:B------:R-:W-:Y:S02]  /*6220*/  PRMT R0, RZ, 0x654, R0 ;  /* 0x00000654ff007816 */ /* 0x000fe40000000000 */
[----:B------:R-:W-:Y:S02]  /*6230*/  @P0 R2UR UR5, R8 ;  /* 0x00000000080502ca */ /* 0x000fe400000e0000 */
[----:B------:R1:W-:Y:S03]  /*6240*/  SYNCS.ARRIVE.TRANS64.RED.A1T0 RZ, [R0+URZ], RZ ;  /* 0x000000ff00ff79a7 */ /* 0x0003e600081004ff */
[----:B------:R-:W-:Y:S04]  /*6250*/  @UP1 UMOV UR24, UR4 ;  /* 0x0000000400181c82 */ /* 0x000fe80008000000 */
[----:B------:R-:W-:Y:S04]  /*6260*/  @UP1 UMOV UR13, UR6 ;  /* 0x00000006000d1c82 */ /* 0x000fe80008000000 */
[----:B------:R-:W-:Y:S01]  /*6270*/  @UP1 UMOV UR7, UR5 ;  /* 0x0000000500071c82 */ /* 0x000fe20008000000 */
[----:B------:R-:W-:Y:S05]  /*6280*/  BRA.U !UP0, `(.L_x_127) ;  /* 0x0000000108a47547 */ /* 0x000fea000b800000 */
[----:B------:R-:W-:Y:S02]  /*6290*/  UIMAD.WIDE.U32 UR10, UR7, UR31, URZ ;  /* 0x0000001f070a72a5 */ /* 0x000fe4000f8e00ff */
[----:B------:R-:W-:Y:S02]  /*62a0*/  UIMAD.WIDE.U32 UR18, UR13, UR28, URZ ;  /* 0x0000001c0d1272a5 */ /* 0x000fe4000f8e00ff */
[----:B------:R-:W-:Y:S02]  /*62b0*/  USEL UR4, UR25, UR27, !UP5 ;  /* 0x0000001b19047287 */ /* 0x000fe4000e800000 */
[----:B------:R-:W-:Y:S02]  /*62c0*/  USEL UR8, UR26, UR32, !UP6 ;  /* 0x000000201a087287 */ /* 0x000fe4000f000000 */
[----:B------:R-:W-:Y:S02]  /*62d0*/  UIMAD.WIDE.U32 UR20, UR4, UR14, URZ ;  /* 0x0000000e041472a5 */ /* 0x000fe4000f8e00ff */
[----:B------:R-:W-:Y:S01]  /*62e0*/  UIMAD.WIDE.U32 UR22, UR8, UR14, URZ ;  /* 0x0000000e081672a5 */ /* 0x000fe2000f8e00ff */
[----:B------:R-:W-:Y:S02]  /*62f0*/  UMOV UR5, UR11 ;  /* 0x0000000b00057c82 */ /* 0x000fe40008000000 */
[----:B------:R-:W-:Y:S03]  /*6300*/  USHF.R.U32.HI UR6, URZ, UR35, UR5 ;  /* 0x00000023ff067299 */ /* 0x000fe60008011605 */
[----:B------:R-:W-:Y:S01]  /*6310*/  UMOV UR5, UR19 ;  /* 0x0000001300057c82 */ /* 0x000fe20008000000 */
[----:B------:R-:W-:Y:S02]  /*6320*/  USEL UR6, UR7, UR6, !UP5 ;  /* 0x0000000607067287 */ /* 0x000fe4000e800000 */
[----:B------:R-:W-:Y:S02]  /*6330*/  USHF.R.U32.HI UR9, URZ, UR29, UR5 ;  /* 0x0000001dff097299 */ /* 0x000fe40008011605 */
[----:B------:R-:W-:Y:S01]  /*6340*/  UIMAD.WIDE.U32 UR10, UR6, UR14, URZ ;  /* 0x0000000e060a72a5 */ /* 0x000fe2000f8e00ff */
[----:B------:R-:W-:Y:S02]  /*6350*/  UMOV UR5, UR21 ;  /* 0x0000001500057c82 */ /* 0x000fe40008000000 */
[----:B------:R-:W-:Y:S03]  /*6360*/  @UP4 USHF.R.U32.HI UR4, URZ, UR15, UR5 ;  /* 0x0000000fff044299 */ /* 0x000fe60008011605 */
[----:B------:R-:W-:Y:S01]  /*6370*/  UMOV UR5, UR23 ;  /* 0x0000001700057c82 */ /* 0x000fe20008000000 */
[----:B------:R-:W-:Y:S02]  /*6380*/  UIMAD UR4, UR40, UR4, URZ ;  /* 0x00000004280472a4 */ /* 0x000fe4000f8e02ff */
[----:B------:R-:W-:Y:S02]  /*6390*/  @UP4 USHF.R.U32.HI UR8, URZ, UR15, UR5 ;  /* 0x0000000fff084299 */ /* 0x000fe40008011605 */
[----:B------:R-:W-:Y:S02]  /*63a0*/  USEL UR5, UR13, UR9, !UP6 ;  /* 0x000000090d057287 */ /* 0x000fe4000f000000 */
[----:B------:R-:W-:Y:S02]  /*63b0*/  UIMAD UR9, UR40, UR8, URZ ;  /* 0x00000008280972a4 */ /* 0x000fe4000f8e02ff */
[----:B------:R-:W-:Y:S03]  /*63c0*/  UISETP.GE.AND UP0, UPT, UR6, UR4, UPT ;  /* 0x000000040600728c */ /* 0x000fe6000bf06270 */
[----:B------:R-:W-:Y:S01]  /*63d0*/  UMOV UR4, UR11 ;  /* 0x0000000b00047c82 */ /* 0x000fe20008000000 */
[----:B------:R-:W-:Y:S02]  /*63e0*/  UISETP.GE.OR UP0, UPT, UR5, UR9, UP0 ;  /* 0x000000090500728c */ /* 0x000fe40008706670 */
[----:B------:R-:W-:Y:S02]  /*63f0*/  USHF.R.U32.HI UR4, URZ, UR15, UR4 ;  /* 0x0000000fff047299 */ /* 0x000fe40008011604 */
[----:B------:R-:W-:Y:S02]  /*6400*/  UIMAD.WIDE.U32 UR10, UR5, UR14, URZ ;  /* 0x0000000e050a72a5 */ /* 0x000fe4000f8e00ff */
[----:B------:R-:W-:Y:S04]  /*6410*/  USEL UR12, UR6, UR4, !UP4 ;  /* 0x00000004060c7287 */ /* 0x000fe8000e000000 */
[----:B------:R-:W-:Y:S01]  /*6420*/  UIADD3 UR9, UPT, UPT, -UR12, URZ, URZ ;  /* 0x000000ff0c097290 */ /* 0x000fe2000fffe1ff */
[----:B------:R-:W-:Y:S02]  /*6430*/  @!UP0 UMOV UR4, UR11 ;  /* 0x0000000b00048c82 */ /* 0x000fe40008000000 */
[----:B------:R-:W-:Y:S02]  /*6440*/  @!UP0 USHF.R.U32.HI UR4, URZ, UR15, UR4 ;  /* 0x0000000fff048299 */ /* 0x000fe40008011604 */
[----:B------:R-:W-:Y:S02]  /*6450*/  UIMAD UR9, UR40, UR9, UR6 ;  /* 0x00000009280972a4 */ /* 0x000fe4000f8e0206 */
[----:B------:R-:W-:Y:S04]  /*6460*/  @!UP0 USEL UR4, UR5, UR4, !UP4 ;  /* 0x0000000405048287 */ /* 0x000fe8000e000000 */
[----:B------:R-:W-:Y:S02]  /*6470*/  @!UP0 UIMAD UR9, UR8, UR9, UR4 ;  /* 0x00000009080982a4 */ /* 0x000fe4000f8e0204 */
[----:B------:R-:W-:Y:S02]  /*6480*/  @!UP0 UIADD3 UR10, UPT, UPT, UR12, -UR4, URZ ;  /* 0x800000040c0a8290 */ /* 0x000fe4000fffe0ff */
[----:B------:R-:W-:Y:S02]  /*6490*/  UIADD3 UR4, UPT, UPT, -UR5, URZ, URZ ;  /* 0x000000ff05047290 */ /* 0x000fe4000fffe1ff */
[----:B------:R-:W-:Y:S02]  /*64a0*/  UIADD3 UR8, UPT, UPT, -UR6, URZ, URZ ;  /* 0x000000ff06087290 */ /* 0x000fe4000fffe1ff */
[----:B------:R-:W-:Y:S02]  /*64b0*/  @!UP0 UIMAD UR6, UR10, UR40, UR5 ;  /* 0x000000280a0682a4 */ /* 0x000fe4000f8e0205 */
[----:B------:R-:W-:Y:S02]  /*64c0*/  UIMAD UR13, UR16, UR4, UR13 ;  /* 0x00000004100d72a4 */ /* 0x000fe4000f8e020d */
[----:B------:R-:W-:Y:S01]  /*64d0*/  UIMAD UR7, UR30, UR8, UR7 ;  /* 0x000000081e0772a4 */ /* 0x000fe2000f8e0207 */
[----:B------:R-:W-:Y:S02]  /*64e0*/  @!UP0 UMOV UR5, UR9 ;  /* 0x0000000900058c82 */ /* 0x000fe40008000000 */
[----:B------:R-:W-:Y:S02]  /*64f0*/  UIMAD UR13, UR5, UR16, UR13 ;  /* 0x00000010050d72a4 */ /* 0x000fe4000f8e020d */
[----:B------:R-:W-:Y:S11]  /*6500*/  UIMAD UR7, UR6, UR30, UR7 ;  /* 0x0000001e060772a4 */ /* 0x000ff6000f8e0207 */
[----:B------:R-:W-:Y:S01]  /*6510*/  @!UPT UIADD3 URZ, UPT, UPT, URZ, URZ, URZ ;  /* 0x000000fffffff290 */ /* 0x000fe2000fffe0ff */
.L_x_127:
[----:B------:R-:W2:Y:S01]  /*6520*/  @!UP2 LDCU.128 UR20, c[0x0][0xb10] ;  /* 0x00016200ff14a7ac */ /* 0x000ea20008000c00 */
[C---:B----4-:R-:W-:Y:S02]  /*6530*/  ISETP.NE.U32.AND P1, PT, R4.reuse, RZ, PT ;  /* 0x000000ff0400720c */ /* 0x050fe40003f25070 */
[----:B------:R-:W-:Y:S02]  /*6540*/  ISETP.NE.U32.AND P0, PT, R4, RZ, PT ;  /* 0x000000ff0400720c */ /* 0x000fe40003f05070 */
[C---:B------:R-:W-:Y:S02]  /*6550*/  ISETP.NE.AND.EX P1, PT, R5.reuse, RZ, PT, P1 ;  /* 0x000000ff0500720c */ /* 0x040fe40003f25310 */
[----:B------:R-:W-:Y:S01]  /*6560*/  ISETP.NE.AND.EX P0, PT, R5, RZ, PT, P0 ;  /* 0x000000ff0500720c */ /* 0x000fe20003f05300 */
[----:B------:R-:W3:Y:S01]  /*6570*/  @!UP2 LDCU UR5, c[0x0][0xb0c] ;  /* 0x00016180ff05a7ac */ /* 0x000ee20008000800 */
[----:B------:R-:W-:Y:S01]  /*6580*/  SHF.L.U32 R6, R15, 0x1f, RZ ;  /* 0x0000001f0f067819 */ /* 0x000fe200000006ff */
[----:B--2---:R-:W-:Y:S07]  /*6590*/  UIMAD.WIDE.U32 UR8, UR13, UR20, URZ ;  /* 0x000000140d0872a5 */ /* 0x004fee000f8e00ff */
[----:B------:R-:W-:Y:S01]  /*65a0*/  @!UP2 UMOV UR4, UR9 ;  /* 0x000000090004ac82 */ /* 0x000fe20008000000 */
[----:B---3--:R-:W-:Y:S02]  /*65b0*/  @!UP2 UISETP.NE.AND UP0, UPT, UR5, 0x1, UPT ;  /* 0x000000010500a88c */ /* 0x008fe4000bf05270 */
[----:B------:R-:W-:Y:S02]  /*65c0*/  @!UP2 USHF.R.U32.HI UR4, URZ, UR21, UR4 ;  /* 0x00000015ff04a299 */ /* 0x000fe40008011604 */
[----:B------:R-:W-:Y:S02]  /*65d0*/  UIMAD.WIDE.U32 UR8, UR7, UR23, URZ ;  /* 0x00000017070872a5 */ /* 0x000fe4000f8e00ff */
[----:B------:R-:W-:Y:S02]  /*65e0*/  @!UP2 USEL UR10, UR13, UR4, !UP0 ;  /* 0x000000040d0aa287 */ /* 0x000fe4000c000000 */
[----:B------:R-:W-:Y:S03]  /*65f0*/  @!UP2 UISETP.NE.AND UP0, UPT, UR22, 0x1, UPT ;  /* 0x000000011600a88c */ /* 0x000fe6000bf05270 */
[----:B------:R-:W-:Y:S02]  /*6600*/  @!UP2 UMOV UR6, UR9 ;  /* 0x000000090006ac82 */ /* 0x000fe40008000000 */
[----:B------:R-:W2:Y:S02]  /*6610*/  @!UP2 LDCU UR4, c[0x0][0xb20] ;  /* 0x00016400ff04a7ac */ /* 0x000ea40008000800 */
[----:B--2---:R-:W-:Y:S04]  /*6620*/  @!UP2 USHF.R.U32.HI UR6, URZ, UR4, UR6 ;  /* 0x00000004ff06a299 */ /* 0x004fe80008011606 */
[----:B------:R-:W-:Y:S04]  /*6630*/  @!UP2 USEL UR6, UR7, UR6, !UP0 ;  /* 0x000000060706a287 */ /* 0x000fe8000c000000 */
[----:B------:R-:W-:Y:S02]  /*6640*/  @!UP2 UIADD3 UR4, UPT, UPT, -UR10, UR6, URZ ;  /* 0x000000060a04a290 */ /* 0x000fe4000fffe1ff */
[----:B------:R-:W-:Y:S02]  /*6650*/  @!UP2 UIADD3 UR6, UPT, UPT, UR10, -UR6, URZ ;  /* 0x800000060a06a290 */ /* 0x000fe4000fffe0ff */
[----:B------:R-:W-:Y:S02]  /*6660*/  @!UP2 UIMAD UR13, UR4, UR5, UR13 ;  /* 0x00000005040da2a4 */ /* 0x000fe4000f8e020d */
[----:B------:R-:W-:Y:S01]  /*6670*/  @!UP2 UIMAD UR7, UR6, UR22, UR7 ;  /* 0x000000160607a2a4 */ /* 0x000fe2000f8e0207 */
[----:B------:R-:W-:Y:S11]  /*6680*/  BRA.U UP3, `(.L_x_128) ;  /* 0x0000000103107547 */ /* 0x000ff6000b800000 */
[----:B------:R-:W-:Y:S04]  /*6690*/  MOV R8, UR34 ;  /* 0x0000002200087c02 */ /* 0x000fe80008000f00 */
[----:B------:R-:W-:Y:S04]  /*66a0*/  SHF.L.U32 R8, R8, 0x1f, RZ ;  /* 0x0000001f08087819 */ /* 0x000fe800000006ff */
[----:B------:R-:W2:Y:S02]  /*66b0*/  SYNCS.PHASECHK.TRANS64.TRYWAIT P2, [UR17+0x378], R8 ;  /* 0x00037808ff0075a7 */ /* 0x000ea40008041111 */
[----:B--2---:R-:W-:Y:S05]  /*66c0*/  @!P2 BRA `(.L_x_129) ;  /* 0x0000003800eca947 */ /* 0x004fea0003800000 */
.L_x_128:
[----:B------:R-:W-:Y:S05]  /*66d0*/  @!P1 BRA `(.L_x_130) ;  /* 0x0000000000309947 */ /* 0x000fea0003800000 */
[----:B------:R-:W-:Y:S01]  /*66e0*/  ISETP.NE.U32.AND P1, PT, R2, RZ, PT ;  /* 0x000000ff0200720c */ /* 0x000fe20003f25070 */
[----:B------:R-:W2:Y:S01]  /*66f0*/  LDCU.64 UR4, c[0x0][0x358] ;  /* 0x00006b00ff0477ac */ /* 0x000ea20008000a00 */
[----:B------:R-:W-:Y:S02]  /*6700*/  IMAD.MOV.U32 R79, RZ, RZ, 0x1 ;  /* 0x00000001ff4f7424 */ /* 0x000fe400078e00ff */
[----:B------:R-:W-:Y:S11]  /*6710*/  ISETP.NE.AND.EX P1, PT, R3, RZ, PT, P1 ;  /* 0x000000ff0300720c */ /* 0x000ff60003f25310 */
[----:B------:R-:W-:Y:S02]  /*6720*/  @!UPT UIADD3 URZ, UPT, UPT, URZ, URZ, URZ ;  /* 0x000000fffffff290 */ /* 0x000fe4000fffe0ff */
[----:B-1----:R-:W1:Y:S01]  /*6730*/  @P1 LDC.64 R8, c[0x0][0x888] ;  /* 0x00022200ff081b82 */ /* 0x002e620000000a00 */
[----:B------:R-:W-:Y:S04]  /*6740*/  @P1 IMAD R0, R4, UR36, RZ ;  /* 0x0000002404001c24 */ /* 0x000fe8000f8e02ff */
[----:B-1----:R-:W-:Y:S04]  /*6750*/  @P1 IMAD.WIDE R8, R0, 0x4, R8 ;  /* 0x0000000400081825 */ /* 0x002fe800078e0208 */
[----:B------:R-:W-:Y:S01]  /*6760*/  HFMA2 R0, -RZ, RZ, 0, 5.9604644775390625e-08 ;  /* 0x00000001ff007431 */ /* 0x000fe200000001ff */
[----:B--2--5:R2:W5:Y:S04]  /*6770*/  @P1 LDG.E R39, desc[UR4][R8.64] ;  /* 0x0000000408271981 */ /* 0x024568000c1e1900 */
[----:B------:R-:W-:Y:S01]  /*6780*/  @!P1 PRMT R79, R0, 0x7610, R79 ;  /* 0x00007610004f9816 */ /* 0x000fe2000000004f */
[----:B--2---:R-:W3:Y:S06]  /*6790*/  @!P1 LDC R39, c[0x0][0x880] ;  /* 0x00022000ff279b82 */ /* 0x004eec0000000800 */
.L_x_130:
[----:B---3-5:R-:W-:Y:S01]  /*67a0*/  @!P0 FSETP.EQ.AND P1, PT, R39, RZ, PT ;  /* 0x000000ff2700820b */ /* 0x028fe20003f22000 */
[----:B------:R-:W-:Y:S01]  /*67b0*/  @!UPT UIADD3 URZ, UPT, UPT, URZ, URZ, URZ ;  /* 0x000000fffffff290 */ /* 0x000fe2000fffe0ff */
[----:B------:R-:W-:Y:S11]  /*67c0*/  @!P0 BRA `(.L_x_131) ;  /* 0x0000000000188947 */ /* 0x000ff60003800000 */
[----:B------:R-:W-:Y:S02]  /*67d0*/  LOP3.LUT P0, RZ, R79, 0xff, RZ, 0xc0, !PT ;  /* 0x000000ff4fff7812 */ /* 0x000fe4000780c0ff */
[----:B------:R-:W-:Y:S04]  /*67e0*/  ISETP.NE.U32.AND P1, PT, R2, RZ, PT ;  /* 0x000000ff0200720c */ /* 0x000fe80003f25070 */
[----:B------:R-:W-:Y:S04]  /*67f0*/  ISETP.NE.AND.EX P1, PT, R3, RZ, PT, P1 ;  /* 0x000000ff0300720c */ /* 0x000fe80003f25310 */
[----:B------:R-:W-:Y:S03]  /*6800*/  PLOP3.LUT P1, PT, P1, PT, PT, 0x8, 0x80 ;  /* 0x000000000080781c */ /* 0x000fe60000f2e170 */
[----:B------:R-:W-:Y:S11]  /*6810*/  @P0 FSETP.EQ.AND P1, PT, R39, RZ, PT ;  /* 0x000000ff2700020b */ /* 0x000ff60003f22000 */
[----:B------:R-:W-:Y:S02]  /*6820*/  @!UPT UIADD3 URZ, UPT, UPT, URZ, URZ, URZ ;  /* 0x000000fffffff290 */ /* 0x000fe4000fffe0ff */
.L_x_131:
[----:B------:R-:W2:Y:S01]  /*6830*/  SYNCS.PHASECHK.TRANS64.TRYWAIT P0, [UR17+0x368], R6 ;  /* 0x00036806ff0075a7 */ /* 0x000ea20008001111 */
[----:B------:R-:W-:Y:S02]  /*6840*/  ELECT P2, URZ, PT ;  /* 0x0000000000ff782f */ /* 0x000fe40003840000 */
[----:B------:R-:W-:Y:S01]  /*6850*/  IADD3 R14, PT, PT, R14, 0x1, RZ ;  /* 0x000000010e0e7810 */ /* 0x000fe20007ffe0ff */
[----:B--2---:R-:W-:Y:S10]  /*6860*/  @!P0 BRA `(.L_x_132) ;  /* 0x00000038009c8947 */ /* 0x004ff40003800000 */
.L_x_283:
[----:B------:R-:W-:Y:S01]  /*6870*/  PLOP3.LUT P1, PT, P1, P2, PT, 0xf2, 0x2f ;  /* 0x00000000002f781c */ /* 0x000fe20000f25e72 */
[----:B------:R-:W-:Y:S01]  /*6880*/  UMOV UR18, 0x0 ;  /* 0x0000000000127882 */ /* 0x000fe20000000000 */
[----:B------:R-:W-:Y:S01]  /*6890*/  UMOV UR19, 0x10000000 ;  /* 0x1000000000137882 */ /* 0x000fe20000000000 */
[----:B------:R-:W-:Y:S01]  /*68a0*/  UMOV UR12, UR36 ;  /* 0x00000024000c7c82 */ /* 0x000fe20008000000 */
[----:B------:R-:W-:Y:S01]  /*68b0*/  LOP3.LUT R15, R15, 0x1, RZ, 0x3c, !PT ;  /* 0x000000010f0f7812 */ /* 0x000fe200078e3cff */
[----:B------:R-:W-:Y:S01]  /*68c0*/  UPLOP3.LUT UP3, UPT, UPT, UPT, UPT, 0x80, 0x8 ;  /* 0x000000000008789c */ /* 0x000fe20003f6f070 */
[----:B------:R-:W-:Y:S07]  /*68d0*/  UMOV UR36, UR24 ;  /* 0x0000001800247c82 */ /* 0x000fee0008000000 */
[----:B-1----:R-:W-:Y:S01]  /*68e0*/  @!P1 IADD3 R6, P0, PT, R16, 0x580, RZ ;  /* 0x0000058010069810 */ /* 0x002fe20007f1e0ff */
[----:B------:R-:W-:Y:S03]  /*68f0*/  VOTEU.ALL UP0, P1 ;  /* 0x0000000000ff7886 */ /* 0x000fe60000800000 */
[----:B------:R-:W-:Y:S01]  /*6900*/  @!P1 R2UR UR5, R6 ;  /* 0x00000000060592ca */ /* 0x000fe200000e0000 */
[----:B------:R-:W-:Y:S01]  /*6910*/  @!P1 IMAD.X R0, RZ, RZ, R17, P0 ;  /* 0x000000ffff009224 */ /* 0x000fe200000e0611 */
[----:B------:R-:W-:Y:S01]  /*6920*/  @!UP0 USHF.L.U32 UR10, UR45, 0x6, URZ ;  /* 0x000000062d0a8899 */ /* 0x000fe200080006ff */
[----:B------:R-:W-:Y:S01]  /*6930*/  ISETP.NE.AND P0, PT, R14, 0x2, PT ;  /* 0x000000020e00780c */ /* 0x000fe20003f05270 */
[----:B------:R-:W-:Y:S02]  /*6940*/  @!UP0 USHF.L.U32 UR11, UR46, 0x6, URZ ;  /* 0x000000062e0b8899 */ /* 0x000fe400080006ff */
[----:B------:R-:W-:Y:S01]  /*6950*/  @!P1 R2UR UR4, R0 ;  /* 0x00000000000492ca */ /* 0x000fe200000e0000 */
[----:B------:R-:W-:Y:S01]  /*6960*/  @!UP0 UIADD3 UR8, UPT, UPT, UR17, 0x600, URZ ;  /* 0x0000060011088890 */ /* 0x000fe2000fffe0ff */
[----:B------:R-:W-:Y:S01]  /*6970*/  SEL R0, RZ, 0x1, P0 ;  /* 0x00000001ff007807 */ /* 0x000fe20000000000 */
[----:B------:R-:W-:Y:S01]  /*6980*/  @!UP0 UIADD3 UR9, UPT, UPT, UR17, 0x360, URZ ;  /* 0x0000036011098890 */ /* 0x000fe2000fffe0ff */
[----:B------:R-:W-:Y:S01]  /*6990*/  SEL R14, R14, RZ, P0 ;  /* 0x000000ff0e0e7207 */ /* 0x000fe20000000000 */
[----:B------:R-:W-:Y:S01]  /*69a0*/  VOTEU.ALL UP0, P1 ;  /* 0x0000000000ff7886 */ /* 0x000fe20000800000 */
[----:B------:R-:W-:Y:S01]  /*69b0*/  LOP3.LUT R13, R13, R0, RZ, 0x3c, !PT ;  /* 0x000000000d0d7212 */ /* 0x000fe200078e3cff */
[----:B------:R-:W-:Y:S01]  /*69c0*/  IMAD.U32 R8, RZ, RZ, UR5 ;  /* 0x00000005ff087e24 */ /* 0x000fe2000f8e00ff */
[----:B------:R-:W-:Y:S02]  /*69d0*/  UIADD3 UR45, UPT, UPT, UR7, UR57, URZ ;  /* 0x00000039072d7290 */ /* 0x000fe4000fffe0ff */
[----:B------:R-:W-:Y:S03]  /*69e0*/  UIADD3 UR46, UPT, UPT, UR13, UR60, URZ ;  /* 0x0000003c0d2e7290 */ /* 0x000fe6000fffe0ff */
[----:B------:R-:W-:Y:S01]  /*69f0*/  IMAD.U32 R9, RZ, RZ, UR4 ;  /* 0x00000004ff097e24 */ /* 0x000fe2000f8e00ff */
[----:B------:R-:W-:Y:S04]  /*6a00*/  @!P1 R2UR UR4, R8 ;  /* 0x00000000080492ca */ /* 0x000fe800000e0000 */
[----:B------:R-:W-:Y:S11]  /*6a10*/  @!P1 R2UR UR5, R9 ;  /* 0x00000000090592ca */ /* 0x000ff600000e0000 */
[----:B------:R-:W-:Y:S02]  /*6a20*/  @!UPT UIADD3 URZ, UPT, UPT, URZ, URZ, URZ ;  /* 0x000000fffffff290 */ /* 0x000fe4000fffe0ff */
[----:B------:R2:W-:Y:S01]  /*6a30*/  @!UP0 UTMALDG.3D [UR8], [UR4], desc[UR18] ;  /* 0x00001208040085b4 */ /* 0x0005e20008011000 */
[----:B------:R2:W-:Y:S01]  /*6a40*/  @!P1 SYNCS.ARRIVE.TRANS64.RED.A0TR RZ, [UR17+0x360], R7 ;  /* 0x00036007ffff99a7 */ /* 0x0005e20008300411 */
[----:B------:R-:W-:Y:S01]  /*6a50*/  SYNCS.ARRIVE.TRANS64.RED.A1T0 RZ, [UR48], RZ ;  /* 0x000000ffffff79a7 */ /* 0x000fe20008100430 */
[----:B------:R-:W-:Y:S05]  /*6a60*/  BRA.U UP1, `(.L_x_133) ;  /* 0xfffffff5018c7547 */ /* 0x000fea000b83ffff */
[----:B------:R-:W-:Y:S07]  /*6a70*/  MOV R0, UR17 ;  /* 0x0000001100007c02 */ /* 0x000fee0008000f00 */
.L_x_134:
[----:B-1----:R-:W-:-:S04]  /*6a80*/  SHF.L.U32 R2, R15, 0x1f, RZ ;  /* 0x0000001f0f027819 */ /* 0x002fc800000006ff */
[----:B------:R1:W3:Y:S03]  /*6a90*/  SYNCS.PHASECHK.TRANS64.TRYWAIT P0, [R0+URZ+0x368], R2 ;  /* 0x00036802000075a7 */ /* 0x0002e600080011ff */
[----:B---3--:R-:W-:Y:S05]  /*6aa0*/  @!P0 NANOSLEEP.SYNCS 0x989680 ;  /* 0x009896800000895d */ /* 0x008fea0003900000 */
[----:B------:R-:W3:Y:S02]  /*6ab0*/  @!P0 SYNCS.PHASECHK.TRANS64 P0, [R0+URZ+0x368], R2 ;  /* 0x00036802000085a7 */ /* 0x000ee400080010ff */
[----:B--23--:R-:W-:Y:S05]  /*6ac0*/  @P0 EXIT ;  /* 0x000000000000094d */ /* 0x00cfea0003800000 */
[----:B------:R-:W-:Y:S05]  /*6ad0*/  BRA `(.L_x_134) ;  /* 0xfffffffc00e87947 */ /* 0x000fea000383ffff */
.L_x_125:
[----:B------:R-:W-:-:S06]  /*6ae0*/  UISETP.GE.AND UP0, UPT, UR22, 0x4, UPT ;  /* 0x000000041600788c */ /* 0x000fcc000bf06270 */
[----:B------:R-:W-:-:S13]  /*6af0*/  PLOP3.LUT P0, PT, PT, PT, UP0, 0x80, 0x8 ;  /* 0x000000000008781c */ /* 0x000fda0003f0f008 */
[----:B------:R-:W-:Y:S05]  /*6b00*/  @!P0 EXIT ;  /* 0x000000000000894d */ /* 0x000fea0003800000 */
[----:B------:R-:W-:Y:S01]  /*6b10*/  BAR.SYNC.DEFER_BLOCKING 0x6, 0xa0 ;  /* 0x0182800000007b1d */ /* 0x000fe20000010000 */
[C---:B------:R-:W-:Y:S02]  /*6b20*/  IMAD.SHL.U32 R7, R76.reuse, 0x40, RZ ;  /* 0x000000404c077824 */ /* 0x040fe400078e00ff */
[----:B------:R-:W-:Y:S02]  /*6b30*/  HFMA2 R81, -RZ, RZ, 0, 0 ;  /* 0x00000000ff517431 */ /* 0x000fe400000001ff */
[C---:B------:R-:W-:Y:S01]  /*6b40*/  IMAD.SHL.U32 R4, R76.reuse, 0x20, RZ ;  /* 0x000000204c047824 */ /* 0x040fe200078e00ff */
[----:B------:R-:W-:Y:S01]  /*6b50*/  CS2R R82, SRZ ;  /* 0x0000000000527805 */ /* 0x000fe2000001ff00 */
[----:B------:R-:W-:Y:S01]  /*6b60*/  IMAD.SHL.U32 R6, R76, 0x2, RZ ;  /* 0x000000024c067824 */ /* 0x000fe200078e00ff */
[----:B------:R-:W-:Y:S01]  /*6b70*/  UMOV UR44, 0x400 ;  /* 0x00000400002c7882 */ /* 0x000fe20000000000 */
[----:B------:R-:W-:Y:S01]  /*6b80*/  LOP3.LUT R5, R7, 0x180, RZ, 0xc0, !PT ;  /* 0x0000018007057812 */ /* 0x000fe200078ec0ff */
[----:B------:R-:W-:Y:S01]  /*6b90*/  ULEA UR44, UR48, UR44, 0x18 ;  /* 0x0000002c302c7291 */ /* 0x000fe2000f8ec0ff */
[----:B------:R-:W-:Y:S01]  /*6ba0*/  LOP3.LUT R4, R4, 0xc00, RZ, 0xc0, !PT ;  /* 0x00000c0004047812 */ /* 0x000fe200078ec0ff */
[----:B------:R-:W1:Y:S01]  /*6bb0*/  LDC.64 R72, c[0x0][0x888] ;  /* 0x00022200ff487b82 */ /* 0x000e620000000a00 */
[----:B------:R-:W-:Y:S01]  /*6bc0*/  LOP3.LUT R6, R5, 0x20, R6, 0xf8, !PT ;  /* 0x0000002005067812 */ /* 0x000fe200078ef806 */
[----:B------:R-:W-:Y:S01]  /*6bd0*/  IMAD.SHL.U32 R5, R76, 0x8, RZ ;  /* 0x000000084c057824 */ /* 0x000fe200078e00ff */
[----:B------:R-:W-:Y:S01]  /*6be0*/  LOP3.LUT R4, R4, 0x40, R7, 0xf8, !PT ;  /* 0x0000004004047812 */ /* 0x000fe200078ef807 */
[----:B------:R-:W-:Y:S01]  /*6bf0*/  IMAD.U32 R37, R76, 0x10000, RZ ;  /* 0x000100004c257824 */ /* 0x000fe200078e00ff */
[----:B------:R-:W-:Y:S01]  /*6c00*/  UIADD3 UR4, UPT, UPT, UR44, 0x1600, URZ ;  /* 0x000016002c047890 */ /* 0x000fe2000fffe0ff */
[----:B------:R-:W-:Y:S01]  /*6c10*/  IMAD.MOV.U32 R36, RZ, RZ, RZ ;  /* 0x000000ffff247224 */ /* 0x000fe200078e00ff */
[----:B------:R-:W-:Y:S01]  /*6c20*/  LOP3.LUT R5, R6, 0x30, R5, 0x78, !PT ;  /* 0x0000003006057812 */ /* 0x000fe200078e7805 */
[----:B------:R-:W2:Y:S01]  /*6c30*/  LDC.64 R74, c[0x0][0x890] ;  /* 0x00022400ff4a7b82 */ /* 0x000ea20000000a00 */
[----:B------:R-:W-:Y:S01]  /*6c40*/  LOP3.LUT R4, R4, 0x200, R7, 0xf8, !PT ;  /* 0x0000020004047812 */ /* 0x000fe200078ef807 */
[----:B------:R-:W-:Y:S01]  /*6c50*/  IMAD.MOV.U32 R84, RZ, RZ, RZ ;  /* 0x000000ffff547224 */ /* 0x000fe200078e00ff */
[----:B------:R-:W-:Y:S01]  /*6c60*/  LOP3.LUT R37, R37, 0x600000, RZ, 0xc0, !PT ;  /* 0x0060000025257812 */ /* 0x000fe200078ec0ff */
[----:B------:R-:W-:Y:S01]  /*6c70*/  IMAD.U32 R85, RZ, RZ, UR4 ;  /* 0x00000004ff557e24 */ /* 0x000fe2000f8e00ff */
[----:B------:R-:W-:Y:S01]  /*6c80*/  LOP3.LUT R78, R4, R5, RZ, 0xfc, !PT ;  /* 0x00000005044e7212 */ /* 0x000fe200078efcff */
[----:B------:R-:W3:Y:S01]  /*6c90*/  LDS R0, [UR44+0x430] ;  /* 0x0004302cff007984 */ /* 0x000ee20008000800 */
[----:B------:R-:W-:Y:S01]  /*6ca0*/  IMAD.SHL.U32 R4, R76, 0x10, RZ ;  /* 0x000000104c047824 */ /* 0x000fe200078e00ff */
[----:B------:R-:W4:Y:S01]  /*6cb0*/  LDC.64 R70, c[0x0][0x8b0] ;  /* 0x00022c00ff467b82 */ /* 0x000f220000000a00 */
[----:B------:R-:W-:Y:S01]  /*6cc0*/  IADD3 R77, PT, PT, R78, UR44, RZ ;  /* 0x0000002c4e4d7c10 */ /* 0x000fe2000fffe0ff */
[----:B------:R-:W1:Y:S02]  /*6cd0*/  LDCU UR50, c[0x0][0x370] ;  /* 0x00006e00ff3277ac */ /* 0x000e640008000800 */
[----:B------:R-:W-:Y:S01]  /*6ce0*/  LOP3.LUT R4, R4, 0x20, RZ, 0xc0, !PT ;  /* 0x0000002004047812 */ /* 0x000fe200078ec0ff */
[----:B------:R-:W1:Y:S03]  /*6cf0*/  LDCU.64 UR62, c[0x0][0x348] ;  /* 0x00006900ff3e77ac */ /* 0x000e660008000a00 */
[----:B------:R-:W1:Y:S01]  /*6d00*/  LDC.64 R68, c[0x0][0x8a8] ;  /* 0x00022a00ff447b82 */ /* 0x000e620000000a00 */
[----:B------:R-:W-:Y:S01]  /*6d10*/  IADD3 R77, PT, PT, -R4, 0x600, R77 ;  /* 0x00000600044d7810 */ /* 0x000fe20007ffe14d */
[----:B------:R-:W1:Y:S01]  /*6d20*/  LDCU UR41, c[0x0][0xb0c] ;  /* 0x00016180ff2977ac */ /* 0x000e620008000800 */
[----:B------:R-:W1:Y:S01]  /*6d30*/  LDCU UR39, c[0x0][0xb30] ;  /* 0x00016600ff2777ac */ /* 0x000e620008000800 */
[----:B------:R-:W1:Y:S01]  /*6d40*/  LDCU.64 UR58, c[0x0][0x888] ;  /* 0x00011100ff3a77ac */ /* 0x000e620008000a00 */
[----:B------:R-:W1:Y:S01]  /*6d50*/  LDCU.64 UR42, c[0x0][0xb28] ;  /* 0x00016500ff2a77ac */ /* 0x000e620008000a00 */
[----:B------:R-:W1:Y:S01]  /*6d60*/  LDCU.128 UR52, c[0x0][0xb10] ;  /* 0x00016200ff3477ac */ /* 0x000e620008000c00 */
[----:B------:R-:W1:Y:S01]  /*6d70*/  LDCU UR49, c[0x0][0x374] ;  /* 0x00006e80ff3177ac */ /* 0x000e620008000800 */
[----:B------:R-:W-:Y:S01]  /*6d80*/  UIADD3 UR56, UPT, UPT, UR44, 0x600, URZ ;  /* 0x000006002c387890 */ /* 0x000fe2000fffe0ff */
[----:B---3--:R-:W-:-:S11]  /*6d90*/  IMAD.IADD R37, R0, 0x1, R37 ;  /* 0x0000000100257824 */ /* 0x008fd600078e0225 */
.L_x_152:
[----:B------:R-:W-:Y:S02]  /*6da0*/  LEA R3, R81, UR44, 0x3 ;  /* 0x0000002c51037c11 */ /* 0x000fe4000f8e18ff */
[----:B------:R-:W-:Y:S02]  /*6db0*/  SHF.L.U32 R0, R83, 0x1f, RZ ;  /* 0x0000001f53007819 */ /* 0x000fe400000006ff */
[----:B-1----:R-:W-:Y:S02]  /*6dc0*/  LEA R4, R81, UR44, 0x4 ;  /* 0x0000002c51047c11 */ /* 0x002fe4000f8e20ff */
[----:B------:R-:W3:Y:S02]  /*6dd0*/  SYNCS.PHASECHK.TRANS64.TRYWAIT P0, [R3+URZ+0x380], R0 ;  /* 0x00038000030075a7 */ /* 0x000ee400080011ff */
[----:B--23--:R-:W-:Y:S05]  /*6de0*/  @!P0 BRA `(.L_x_135) ;  /* 0x0000003400548947 */ /* 0x00cfea0003800000 */
.L_x_284:
[----:B------:R-:W1:Y:S01]  /*6df0*/  LDS.128 R4, [R4+0x410] ;  /* 0x0004100004047984 */ /* 0x000e620000000c00 */
[----:B------:R-:W-:Y:S01]  /*6e00*/  UISETP.GE.AND UP0, UPT, UR40, 0x1, UPT ;  /* 0x000000012800788c */ /* 0x000fe2000bf06270 */
[----:B------:R-:W-:Y:S01]  /*6e10*/  @!PT LDS RZ, [RZ] ;  /* 0x00000000fffff984 */ /* 0x000fe20000000800 */
[----:B------:R-:W-:Y:S01]  /*6e20*/  @!PT LDS RZ, [RZ] ;  /* 0x00000000fffff984 */ /* 0x000fe20000000800 */
[----:B------:R-:W-:Y:S01]  /*6e30*/  @!PT LDS RZ, [RZ] ;  /* 0x00000000fffff984 */ /* 0x000fe20000000800 */
[----:B------:R-:W-:Y:S01]  /*6e40*/  @!PT LDS RZ, [RZ] ;  /* 0x00000000fffff984 */ /* 0x000fe20000000800 */
[----:B------:R2:W-:Y:S06]  /*6e50*/  MEMBAR.ALL.CTA ;  /* 0x0000000000007992 */ /* 0x0005ec0000008000 */
[----:B--2---:R-:W2:Y:S01]  /*6e60*/  FENCE.VIEW.ASYNC.S ;  /* 0x00000000000073c6 */ /* 0x004ea20000000000 */
[----:B-1----:R-:W-:Y:S11]  /*6e70*/  LOP3.LUT P0, RZ, R6, 0x1, RZ, 0xc0, !PT ;  /* 0x0000000106ff7812 */ /* 0x002ff6000780c0ff */
[----:B------:R-:W-:Y:S02]  /*6e80*/  @!UPT UIADD3 URZ, UPT, UPT, URZ, URZ, URZ ;  /* 0x000000fffffff290 */ /* 0x000fe4000fffe0ff */
[----:B--2---:R-:W-:Y:S01]  /*6e90*/  VOTEU.ANY UP1, P0 ;  /* 0x0000000000ff7886 */ /* 0x004fe20000020100 */
[----:B------:R-:W-:Y:S01]  /*6ea0*/  PLOP3.LUT P0, PT, PT, PT, UP1, 0x80, 0x8 ;  /* 0x000000000008781c */ /* 0x000fe20003f0f018 */
[----:B------:R-:W-:Y:S11]  /*6eb0*/  UP2UR UR47, UPR, URZ, 0x2 ;  /* 0x00000002ff2f7883 */ /* 0x000ff60008000000 */
[----:B------:R-:W-:Y:S01]  /*6ec0*/  @!UPT UIADD3 URZ, UPT, UPT, URZ, URZ, URZ ;  /* 0x000000fffffff290 */ /* 0x000fe2000fffe0ff */
[----:B---3--:R-:W-:Y:S02]  /*6ed0*/  @P0 SHF.R.U32.HI R0, RZ, 0x10, R5 ;  /* 0x00000010ff000819 */ /* 0x008fe40000011605 */
        /* <DEDUP_REMOVED lines=12> */
[----:B------:R-:W2:Y:S01]  /*6fa0*/  LDCU UR12, c[0x0][0xb20] ;  /* 0x00016400ff0c77ac */ /* 0x000ea20008000800 */
[----:B------:R-:W-:Y:S02]  /*6fb0*/  UIMAD.WIDE.U32 UR4, UR49, UR55, URZ ;  /* 0x00000037310472a5 */ /* 0x000fe4000f8e00ff */
[----:B------:R-:W-:Y:S02]  /*6fc0*/  UIMAD.WIDE.U32 UR6, UR50, UR52, URZ ;  /* 0x00000034320672a5 */ /* 0x000fe4000f8e00ff */
[----:B------:R-:W-:Y:S02]  /*6fd0*/  UISETP.NE.AND UP0, UPT, UR54, 0x1, UPT ;  /* 0x000000013600788c */ /* 0x000fe4000bf05270 */
[----:B------:R-:W-:Y:S02]  /*6fe0*/  UIMAD.WIDE.U32 UR8, UR37, UR55, URZ ;  /* 0x00000037250872a5 */ /* 0x000fe4000f8e00ff */
[----:B------:R-:W-:Y:S02]  /*6ff0*/  UIMAD.WIDE.U32 UR10, UR38, UR52, URZ ;  /* 0x00000034260a72a5 */ /* 0x000fe4000f8e00ff */
[----:B------:R-:W-:Y:S02]  /*7000*/  UISETP.NE.AND UP1, UPT, UR41, 0x1, UPT ;  /* 0x000000012900788c */ /* 0x000fe4000bf25270 */
[----:B------:R-:W-:Y:S01]  /*7010*/  UISETP.NE.AND UP2, UPT, UR40, 0x1, UPT ;  /* 0x000000012800788c */ /* 0x000fe2000bf45270 */
[----:B------:R-:W-:Y:S02]  /*7020*/  UMOV UR4, UR5 ;  /* 0x0000000500047c82 */ /* 0x000fe40008000000 */
[----:B--2---:R-:W-:Y:S03]  /*7030*/  USHF.R.U32.HI UR5, URZ, UR12, UR4 ;  /* 0x0000000cff057299 */ /* 0x004fe60008011604 */
[----:B------:R-:W-:Y:S02]  /*7040*/  UMOV UR4, UR7 ;  /* 0x0000000700047c82 */ /* 0x000fe40008000000 */
[----:B------:R-:W-:Y:S02]  /*7050*/  USHF.R.U32.HI UR7, URZ, UR53, UR4 ;  /* 0x00000035ff077299 */ /* 0x000fe40008011604 */
[----:B------:R-:W-:Y:S02]  /*7060*/  USEL UR4, UR49, UR5, !UP0 ;  /* 0x0000000531047287 */ /* 0x000fe4000c000000 */
[----:B------:R-:W-:Y:S01]  /*7070*/  USEL UR7, UR50, UR7, !UP1 ;  /* 0x0000000732077287 */ /* 0x000fe2000c800000 */
[----:B------:R-:W-:Y:S01]  /*7080*/  UMOV UR5, UR9 ;  /* 0x0000000900057c82 */ /* 0x000fe20008000000 */
[----:B------:R-:W-:Y:S02]  /*7090*/  UIMAD.WIDE.U32 UR8, UR4, UR42, URZ ;  /* 0x0000002a040872a5 */ /* 0x000fe4000f8e00ff */
[----:B------:R-:W-:Y:S03]  /*70a0*/  USHF.R.U32.HI UR6, URZ, UR12, UR5 ;  /* 0x0000000cff067299 */ /* 0x000fe60008011605 */
[----:B------:R-:W-:Y:S01]  /*70b0*/  UMOV UR5, UR11 ;  /* 0x0000000b00057c82 */ /* 0x000fe20008000000 */
[----:B------:R-:W-:Y:S02]  /*70c0*/  UIMAD.WIDE.U32 UR10, UR7, UR42, URZ ;  /* 0x0000002a070a72a5 */ /* 0x000fe4000f8e00ff */
[----:B------:R-:W-:Y:S02]  /*70d0*/  USHF.R.U32.HI UR12, URZ, UR53, UR5 ;  /* 0x00000035ff0c7299 */ /* 0x000fe40008011605 */
[----:B------:R-:W-:Y:S01]  /*70e0*/  USEL UR6, UR37, UR6, !UP0 ;  /* 0x0000000625067287 */ /* 0x000fe2000c000000 */
[----:B------:R-:W-:Y:S02]  /*70f0*/  UMOV UR5, UR9 ;  /* 0x0000000900057c82 */ /* 0x000fe40008000000 */
[----:B------:R-:W-:Y:S01]  /*7100*/  UMOV UR10, UR11 ;  /* 0x0000000b000a7c82 */ /* 0x000fe20008000000 */
[----:B------:R-:W-:Y:S02]  /*7110*/  @UP2 USHF.R.U32.HI UR4, URZ, UR43, UR5 ;  /* 0x0000002bff042299 */ /* 0x000fe40008011605 */
[----:B------:R-:W-:Y:S02]  /*7120*/  @UP2 USHF.R.U32.HI UR7, URZ, UR43, UR10 ;  /* 0x0000002bff072299 */ /* 0x000fe4000801160a */
[----:B------:R-:W-:Y:S02]  /*7130*/  UIMAD UR4, UR40, UR4, URZ ;  /* 0x00000004280472a4 */ /* 0x000fe4000f8e02ff */
[----:B------:R-:W-:Y:S02]  /*7140*/  UIMAD.WIDE.U32 UR10, UR6, UR42, URZ ;  /* 0x0000002a060a72a5 */ /* 0x000fe4000f8e00ff */
[----:B------:R-:W-:Y:S02]  /*7150*/  USEL UR5, UR38, UR12, !UP1 ;  /* 0x0000000c26057287 */ /* 0x000fe4000c800000 */
[----:B------:R-:W-:Y:S02]  /*7160*/  UIMAD UR8, UR40, UR7, URZ ;  /* 0x00000007280872a4 */ /* 0x000fe4000f8e02ff */
[----:B------:R-:W-:Y:S03]  /*7170*/  UISETP.GE.AND UP0, UPT, UR6, UR4, UPT ;  /* 0x000000040600728c */ /* 0x000fe6000bf06270 */
[----:B------:R-:W-:Y:S01]  /*7180*/  UMOV UR4, UR11 ;  /* 0x0000000b00047c82 */ /* 0x000fe20008000000 */
[----:B------:R-:W-:Y:S02]  /*7190*/  UISETP.GE.OR UP0, UPT, UR5, UR8, UP0 ;  /* 0x000000080500728c */ /* 0x000fe40008706670 */
[----:B------:R-:W-:Y:S02]  /*71a0*/  USHF.R.U32.HI UR4, URZ, UR43, UR4 ;  /* 0x0000002bff047299 */ /* 0x000fe40008011604 */
[----:B------:R-:W-:Y:S02]  /*71b0*/  UIMAD.WIDE.U32 UR8, UR5, UR42, URZ ;  /* 0x0000002a050872a5 */ /* 0x000fe4000f8e00ff */
[----:B------:R-:W-:Y:S02]  /*71c0*/  USEL UR11, UR6, UR4, !UP2 ;  /* 0x00000004060b7287 */ /* 0x000fe4000d000000 */
[----:B------:R-:W-:Y:S02]  /*71d0*/  UIADD3 UR8, UPT, UPT, -UR5, URZ, URZ ;  /* 0x000000ff05087290 */ /* 0x000fe4000fffe1ff */
[----:B------:R-:W-:Y:S01]  /*71e0*/  UIADD3 UR10, UPT, UPT, -UR11, URZ, URZ ;  /* 0x000000ff0b0a7290 */ /* 0x000fe2000fffe1ff */
[----:B------:R-:W-:Y:S01]  /*71f0*/  @!UP0 UMOV UR4, UR9 ;  /* 0x0000000900048c82 */ /* 0x000fe20008000000 */
[----:B------:R-:W-:Y:S02]  /*7200*/  UIADD3 UR9, UPT, UPT, -UR6, URZ, URZ ;  /* 0x000000ff06097290 */ /* 0x000fe4000fffe1ff */
[----:B------:R-:W-:Y:S02]  /*7210*/  @!UP0 USHF.R.U32.HI UR4, URZ, UR43, UR4 ;  /* 0x0000002bff048299 */ /* 0x000fe40008011604 */
[----:B------:R-:W-:Y:S02]  /*7220*/  UIMAD UR10, UR40, UR10, UR6 ;  /* 0x0000000a280a72a4 */ /* 0x000fe4000f8e0206 */
[----:B------:R-:W-:Y:S04]  /*7230*/  @!UP0 USEL UR4, UR5, UR4, !UP2 ;  /* 0x0000000405048287 */ /* 0x000fe8000d000000 */
[----:B------:R-:W-:Y:S02]  /*7240*/  @!UP0 UIMAD UR10, UR7, UR10, UR4 ;  /* 0x0000000a070a82a4 */ /* 0x000fe4000f8e0204 */
[----:B------:R-:W-:Y:S02]  /*7250*/  @!UP0 UIADD3 UR11, UPT, UPT, UR11, -UR4, URZ ;  /* 0x800000040b0b8290 */ /* 0x000fe4000fffe0ff */
[----:B------:R-:W-:Y:S02]  /*7260*/  UIMAD UR7, UR41, UR8, UR38 ;  /* 0x00000008290772a4 */ /* 0x000fe4000f8e0226 */
[----:B------:R-:W-:Y:S02]  /*7270*/  @!UP0 UIMAD UR6, UR11, UR40, UR5 ;  /* 0x000000280b0682a4 */ /* 0x000fe4000f8e0205 */
[----:B------:R-:W-:Y:S01]  /*7280*/  UIMAD UR4, UR54, UR9, UR37 ;  /* 0x00000009360472a4 */ /* 0x000fe2000f8e0225 */
[----:B------:R-:W-:Y:S02]  /*7290*/  @!UP0 UMOV UR5, UR10 ;  /* 0x0000000a00058c82 */ /* 0x000fe40008000000 */
[----:B------:R-:W-:Y:S02]  /*72a0*/  UIMAD UR38, UR5, UR41, UR7 ;  /* 0x00000029052672a4 */ /* 0x000fe4000f8e0207 */
[----:B------:R-:W-:Y:S11]  /*72b0*/  UIMAD UR37, UR6, UR54, UR4 ;  /* 0x00000036062572a4 */ /* 0x000ff6000f8e0204 */
[----:B------:R-:W-:Y:S01]  /*72c0*/  @!UPT UIADD3 URZ, UPT, UPT, URZ, URZ, URZ ;  /* 0x000000fffffff290 */ /* 0x000fe2000fffe0ff */
.L_x_136:
[----:B------:R-:W-:Y:S01]  /*72d0*/  UISETP.NE.AND UP0, UPT, UR39, 0x1, UPT ;  /* 0x000000012700788c */ /* 0x000fe2000bf05270 */
[----:B------:R-:W-:Y:S10]  /*72e0*/  IADD3 R81, PT, PT, R81, 0x1, RZ ;  /* 0x0000000151517810 */ /* 0x000ff40007ffe0ff */
[----:B------:R-:W2:Y:S01]  /*72f0*/  @!UP0 LDCU.128 UR12, c[0x0][0xb10] ;  /* 0x00016200ff0c87ac */ /* 0x000ea20008000c00 */
[----:B------:R-:W3:Y:S01]  /*7300*/  @!UP0 LDCU UR5, c[0x0][0xb0c] ;  /* 0x00016180ff0587ac */ /* 0x000ee20008000800 */
[----:B------:R-:W4:Y:S01]  /*7310*/  @!UP0 LDCU UR10, c[0x0][0xb20] ;  /* 0x00016400ff0a87ac */ /* 0x000f220008000800 */
[----:B--2---:R-:W-:Y:S02]  /*7320*/  UIMAD.WIDE.U32 UR8, UR38, UR12, URZ ;  /* 0x0000000c260872a5 */ /* 0x004fe4000f8e00ff */
[----:B------:R-:W-:Y:S02]  /*7330*/  UIMAD.WIDE.U32 UR6, UR37, UR15, URZ ;  /* 0x0000000f250672a5 */ /* 0x000fe4000f8e00ff */
[----:B------:R-:W-:Y:S03]  /*7340*/  @!UP0 UISETP.NE.AND UP1, UPT, UR14, 0x1, UPT ;  /* 0x000000010e00888c */ /* 0x000fe6000bf25270 */
[----:B------:R-:W-:Y:S01]  /*7350*/  @!UP0 UMOV UR4, UR9 ;  /* 0x0000000900048c82 */ /* 0x000fe20008000000 */
[----:B---3--:R-:W-:Y:S02]  /*7360*/  @!UP0 UISETP.NE.AND UP2, UPT, UR5, 0x1, UPT ;  /* 0x000000010500888c */ /* 0x008fe4000bf45270 */
[----:B------:R-:W-:Y:S01]  /*7370*/  @!UP0 USHF.R.U32.HI UR4, URZ, UR13, UR4 ;  /* 0x0000000dff048299 */ /* 0x000fe20008011604 */
[----:B------:R-:W-:Y:S02]  /*7380*/  @!UP0 UMOV UR6, UR7 ;  /* 0x0000000700068c82 */ /* 0x000fe40008000000 */
[----:B----4-:R-:W-:Y:S02]  /*7390*/  @!UP0 USHF.R.U32.HI UR6, URZ, UR10, UR6 ;  /* 0x0000000aff068299 */ /* 0x010fe40008011606 */
[----:B------:R-:W-:Y:S02]  /*73a0*/  @!UP0 USEL UR7, UR38, UR4, !UP2 ;  /* 0x0000000426078287 */ /* 0x000fe4000d000000 */
[----:B------:R-:W-:Y:S04]  /*73b0*/  @!UP0 USEL UR6, UR37, UR6, !UP1 ;  /* 0x0000000625068287 */ /* 0x000fe8000c800000 */
[----:B------:R-:W-:Y:S02]  /*73c0*/  @!UP0 UIADD3 UR4, UPT, UPT, -UR7, UR6, URZ ;  /* 0x0000000607048290 */ /* 0x000fe4000fffe1ff */
[----:B------:R-:W-:Y:S02]  /*73d0*/  @!UP0 UIADD3 UR6, UPT, UPT, UR7, -UR6, URZ ;  /* 0x8000000607068290 */ /* 0x000fe4000fffe0ff */
[----:B------:R-:W-:Y:S02]  /*73e0*/  @!UP0 UIMAD UR38, UR4, UR5, UR38 ;  /* 0x00000005042682a4 */ /* 0x000fe4000f8e0226 */
[----:B------:R-:W-:Y:S02]  /*73f0*/  @!UP0 UIMAD UR37, UR6, UR14, UR37 ;  /* 0x0000000e062582a4 */ /* 0x000fe4000f8e0225 */
[----:B------:R-:W-:Y:S09]  /*7400*/  ULOP3.LUT UP0, URZ, UR56, 0x1b0, URZ, 0xc0, !UPT ;  /* 0x000001b038ff7892 */ /* 0x000ff2000f80c0ff */
[----:B------:R-:W-:Y:S05]  /*7410*/  BRA.U !UP0, `(.L_x_137) ;  /* 0x0000000108407547 */ /* 0x000fea000b800000 */
[----:B------:R-:W2:Y:S01]  /*7420*/  LDCU.64 UR8, c[0x4][0x80] ;  /* 0x01001000ff0877ac */ /* 0x000ea20008000a00 */
[----:B------:R-:W-:Y:S01]  /*7430*/  MOV R3, 0x0 ;  /* 0x0000000000037802 */ /* 0x000fe20000000f00 */
[----:B------:R-:W-:Y:S02]  /*7440*/  HFMA2 R12, -RZ, RZ, 0, 5.9604644775390625e-08 ;  /* 0x00000001ff0c7431 */ /* 0x000fe400000001ff */
[----:B------:R-:W-:Y:S02]  /*7450*/  IMAD.MOV.U32 R8, RZ, RZ, 0x70 ;  /* 0x00000070ff087424 */ /* 0x000fe400078e00ff */
[----:B------:R-:W-:Y:S01]  /*7460*/  IMAD.MOV.U32 R13, RZ, RZ, RZ ;  /* 0x000000ffff0d7224 */ /* 0x000fe200078e00ff */
[----:B------:R-:W3:Y:S01]  /*7470*/  LDCU.64 UR6, c[0x4][0x88] ;  /* 0x01001100ff0677ac */ /* 0x000ee20008000a00 */
[----:B------:R-:W4:Y:S01]  /*7480*/  LDC.64 R2, c[0x4][R3] ;  /* 0x0100000003027b82 */ /* 0x000f220000000a00 */
[----:B------:R-:W1:Y:S01]  /*7490*/  LDCU.64 UR4, c[0x4][0x8] ;  /* 0x01000100ff0477ac */ /* 0x000e620008000a00 */
[----:B--2---:R-:W-:Y:S01]  /*74a0*/  MOV R5, UR9 ;  /* 0x0000000900057c02 */ /* 0x004fe20008000f00 */
[----:B------:R-:W-:Y:S01]  /*74b0*/  IMAD.U32 R4, RZ, RZ, UR8 ;  /* 0x00000008ff047e24 */ /* 0x000fe2000f8e00ff */
[----:B---3--:R-:W-:Y:S01]  /*74c0*/  MOV R7, UR7 ;  /* 0x0000000700077c02 */ /* 0x008fe20008000f00 */
[----:B------:R-:W-:Y:S01]  /*74d0*/  IMAD.U32 R6, RZ, RZ, UR6 ;  /* 0x00000006ff067e24 */ /* 0x000fe2000f8e00ff */
[----:B-1----:R-:W-:Y:S01]  /*74e0*/  MOV R11, UR5 ;  /* 0x00000005000b7c02 */ /* 0x002fe20008000f00 */
[----:B------:R-:W-:Y:S02]  /*74f0*/  IMAD.U32 R10, RZ, RZ, UR4 ;  /* 0x00000004ff0a7e24 */ /* 0x000fe4000f8e00ff */
[----:B------:R-:W-:Y:S07]  /*7500*/  LEPC R20, `(.L_x_137) ;  /* 0x000000001014794e */ /* 0x000fee0000000000 */
[----:B----45:R-:W-:Y:S05]  /*7510*/  CALL.ABS.NOINC R2 ;  /* 0x0000000002007343 */ /* 0x030fea0003c00000 */
.L_x_137:
[----:B------:R-:W-:Y:S01]  /*7520*/  LOP3.LUT P0, RZ, R85, 0x1b0, RZ, 0xc0, !PT ;  /* 0x000001b055ff7812 */ /* 0x000fe2000780c0ff */
[----:B------:R-:W-:Y:S11]  /*7530*/  BSSY.RECONVERGENT B6, `(.L_x_138) ;  /* 0x0000013000067945 */ /* 0x000ff60003800200 */
[----:B------:R-:W-:Y:S01]  /*7540*/  @!UPT UIADD3 URZ, UPT, UPT, URZ, URZ, URZ ;  /* 0x000000fffffff290 */ /* 0x000fe2000fffe0ff */
[----:B------:R-:W-:Y:S05]  /*7550*/  @!P0 BRA `(.L_x_139) ;  /* 0x0000000000408947 */ /* 0x000fea0003800000 */
        /* <DEDUP_REMOVED lines=16> */
.L_x_139:
[----:B------:R-:W-:Y:S05]  /*7660*/  BSYNC.RECONVERGENT B6 ;  /* 0x0000000000067941 */ /* 0x000fea0003800200 */
.L_x_138:
[----:B------:R-:W-:Y:S01]  /*7670*/  ISETP.NE.U32.AND P3, PT, R74, RZ, PT ;  /* 0x000000ff4a00720c */ /* 0x000fe20003f65070 */
[----:B------:R-:W-:Y:S01]  /*7680*/  UISETP.NE.AND UP1, UPT, UR61, URZ, UPT ;  /* 0x000000ff3d00728c */ /* 0x000fe2000bf25270 */
[----:B------:R-:W-:Y:S02]  /*7690*/  ISETP.NE.U32.AND P4, PT, R70, RZ, PT ;  /* 0x000000ff4600720c */ /* 0x000fe40003f85070 */
[----:B------:R-:W-:Y:S02]  /*76a0*/  ISETP.NE.AND.EX P3, PT, R75, RZ, PT, P3 ;  /* 0x000000ff4b00720c */ /* 0x000fe40003f65330 */
[----:B------:R-:W-:Y:S02]  /*76b0*/  PLOP3.LUT P1, PT, PT, PT, PT, 0x8, 0x80 ;  /* 0x000000000080781c */ /* 0x000fe40003f2e170 */
[----:B------:R-:W-:Y:S02]  /*76c0*/  PLOP3.LUT P0, PT, PT, PT, UP1, 0x80, 0x8 ;  /* 0x000000000008781c */ /* 0x000fe40003f0f018 */
[----:B------:R-:W-:Y:S02]  /*76d0*/  ISETP.NE.AND.EX P4, PT, R71, RZ, PT, P4 ;  /* 0x000000ff4700720c */ /* 0x000fe40003f85340 */
[----:B------:R-:W2:Y:S09]  /*76e0*/  @UP1 LDCU.64 UR4, c[0x0][0x888] ;  /* 0x00011100ff0417ac */ /* 0x000eb20008000a00 */
[----:B------:R-:W-:Y:S01]  /*76f0*/  @P0 PLOP3.LUT P1, PT, P3, PT, PT, 0x80, 0x8 ;  /* 0x000000000008081c */ /* 0x000fe20001f2f070 */
[----:B--2---:R-:W-:Y:S04]  /*7700*/  @UP1 UISETP.NE.U32.AND UP0, UPT, UR4, URZ, UPT ;  /* 0x000000ff0400128c */ /* 0x004fe8000bf05070 */
[----:B------:R-:W-:Y:S04]  /*7710*/  @UP1 UISETP.NE.AND.EX UP0, UPT, UR5, URZ, UPT, UP0 ;  /* 0x000000ff0500128c */ /* 0x000fe8000bf05300 */
[----:B------:R-:W-:Y:S01]  /*7720*/  @UP1 USEL UR4, URZ, 0xffffffff, UP0 ;  /* 0xffffffffff041887 */ /* 0x000fe20008000000 */
[----:B------:R-:W-:Y:S11]  /*7730*/  @!P3 BRA `(.L_x_140) ;  /* 0x000000000030b947 */ /* 0x000ff60003800000 */
[----:B------:R-:W-:Y:S01]  /*7740*/  ISETP.NE.U32.AND P2, PT, R72, RZ, PT ;  /* 0x000000ff4800720c */ /* 0x000fe20003f45070 */
[----:B------:R-:W2:Y:S01]  /*7750*/  LDCU.64 UR6, c[0x0][0x358] ;  /* 0x00006b00ff0677ac */ /* 0x000ea20008000a00 */
[----:B------:R-:W-:Y:S02]  /*7760*/  IMAD.MOV.U32 R79, RZ, RZ, 0x1 ;  /* 0x00000001ff4f7424 */ /* 0x000fe400078e00ff */
[----:B------:R-:W-:Y:S11]  /*7770*/  ISETP.NE.AND.EX P2, PT, R73, RZ, PT, P2 ;  /* 0x000000ff4900720c */ /* 0x000ff60003f45320 */
[----:B------:R-:W-:Y:S02]  /*7780*/  @!UPT UIADD3 URZ, UPT, UPT, URZ, URZ, URZ ;  /* 0x000000fffffff290 */ /* 0x000fe4000fffe0ff */
[----:B------:R-:W3:Y:S01]  /*7790*/  @P2 LDC.64 R2, c[0x0][0x888] ;  /* 0x00022200ff022b82 */ /* 0x000ee20000000a00 */
[----:B-1----:R-:W-:Y:S04]  /*77a0*/  @P2 IMAD R0, R74, UR36, RZ ;  /* 0x000000244a002c24 */ /* 0x002fe8000f8e02ff */
[----:B---3--:R-:W-:Y:S04]  /*77b0*/  @P2 IMAD.WIDE R2, R0, 0x4, R2 ;  /* 0x0000000400022825 */ /* 0x008fe800078e0202 */
[----:B------:R-:W-:Y:S01]  /*77c0*/  HFMA2 R0, -RZ, RZ, 0, 5.9604644775390625e-08 ;  /* 0x00000001ff007431 */ /* 0x000fe200000001ff */
[----:B--2--5:R2:W5:Y:S04]  /*77d0*/  @P2 LDG.E R39, desc[UR6][R2.64] ;  /* 0x0000000602272981 */ /* 0x024568000c1e1900 */
[----:B------:R-:W-:Y:S01]  /*77e0*/  @!P2 PRMT R79, R0, 0x7610, R79 ;  /* 0x00007610004fa816 */ /* 0x000fe2000000004f */
[----:B--2---:R-:W3:Y:S06]  /*77f0*/  @!P2 LDC R39, c[0x0][0x880] ;  /* 0x00022000ff27ab82 */ /* 0x004eec0000000800 */
.L_x_140:
[----:B------:R-:W-:Y:S05]  /*7800*/  @!P4 BRA `(.L_x_141) ;  /* 0x000000000024c947 */ /* 0x000fea0003800000 */
[----:B------:R-:W-:Y:S01]  /*7810*/  ISETP.NE.U32.AND P2, PT, R68, RZ, PT ;  /* 0x000000ff4400720c */ /* 0x000fe20003f45070 */
[----:B------:R-:W2:Y:S03]  /*7820*/  LDCU.64 UR6, c[0x0][0x358] ;  /* 0x00006b00ff0677ac */ /* 0x000ea60008000a00 */
[----:B------:R-:W-:Y:S11]  /*7830*/  ISETP.NE.AND.EX P2, PT, R69, RZ, PT, P2 ;  /* 0x000000ff4500720c */ /* 0x000ff60003f45320 */
[----:B------:R-:W-:Y:S02]  /*7840*/  @!UPT UIADD3 URZ, UPT, UPT, URZ, URZ, URZ ;  /* 0x000000fffffff290 */ /* 0x000fe4000fffe0ff */
[----:B------:R-:W4:Y:S01]  /*7850*/  @P2 LDC.64 R2, c[0x0][0x8a8] ;  /* 0x00022a00ff022b82 */ /* 0x000f220000000a00 */
[----:B-1----:R-:W-:Y:S04]  /*7860*/  @P2 IMAD R0, R70, UR36, RZ ;  /* 0x0000002446002c24 */ /* 0x002fe8000f8e02ff */
[----:B----4-:R-:W-:Y:S05]  /*7870*/  @P2 IMAD.WIDE R2, R0, 0x4, R2 ;  /* 0x0000000400022825 */ /* 0x010fea00078e0202 */
[----:B--2--5:R2:W5:Y:S02]  /*7880*/  @P2 LDG.E R38, desc[UR6][R2.64] ;  /* 0x0000000602262981 */ /* 0x024564000c1e1900 */
[----:B--2---:R-:W4:Y:S02]  /*7890*/  @!P2 LDC R38, c[0x0][0x8a0] ;  /* 0x00022800ff26ab82 */ /* 0x004f240000000800 */
.L_x_141:
[----:B---3-5:R-:W-:Y:S01]  /*78a0*/  @P0 FSETP.NEU.AND P4, PT, R39, RZ, PT ;  /* 0x000000ff2700020b */ /* 0x028fe20003f8d000 */
[----:B-1----:R-:W-:Y:S01]  /*78b0*/  IMAD.U32 R0, RZ, RZ, UR4 ;  /* 0x00000004ff007e24 */ /* 0x002fe2000f8e00ff */
[----:B------:R-:W-:Y:S01]  /*78c0*/  @P0 LOP3.LUT P2, RZ, R79, 0xff, RZ, 0xc0, !PT ;  /* 0x000000ff4fff0812 */ /* 0x000fe2000784c0ff */
[----:B------:R-:W-:Y:S01]  /*78d0*/  BSSY B1, `(.L_x_142) ;  /* 0x0000039000017945 */ /* 0x000fe20003800000 */
[----:B------:R-:W-:Y:S02]  /*78e0*/  @P0 SEL R2, RZ, 0xffffffff, P4 ;  /* 0xffffffffff020807 */ /* 0x000fe40002000000 */
[----:B------:R-:W-:Y:S02]  /*78f0*/  CS2R R66, SRZ ;  /* 0x0000000000427805 */ /* 0x000fe4000001ff00 */
[----:B------:R-:W-:Y:S02]  /*7900*/  LEA R22, R36, UR44, 0x3 ;  /* 0x0000002c24167c11 */ /* 0x000fe4000f8e18ff */
[----:B------:R-:W-:Y:S02]  /*7910*/  CS2R R64, SRZ ;  /* 0x0000000000407805 */ /* 0x000fe4000001ff00 */
[----:B------:R-:W-:Y:S02]  /*7920*/  @P1 SEL R2, R0, R2, !P2 ;  /* 0x0000000200021207 */ /* 0x000fe40005000000 */
[----:B------:R-:W-:Y:S02]  /*7930*/  CS2R R18, SRZ ;  /* 0x0000000000127805 */ /* 0x000fe4000001ff00 */
[----:B------:R-:W-:Y:S02]  /*7940*/  SHF.L.U32 R3, R84, 0x1f, RZ ;  /* 0x0000001f54037819 */ /* 0x000fe400000006ff */
[----:B------:R-:W-:Y:S02]  /*7950*/  CS2R R16, SRZ ;  /* 0x0000000000107805 */ /* 0x000fe4000001ff00 */
[----:B------:R-:W-:Y:S02]  /*7960*/  @P0 LOP3.LUT R2, R2, 0x1, RZ, 0xc0, !PT ;  /* 0x0000000102020812 */ /* 0x000fe400078ec0ff */
[----:B------:R-:W-:Y:S02]  /*7970*/  PLOP3.LUT P5, PT, PT, PT, PT, 0x8, 0x80 ;  /* 0x000000000080781c */ /* 0x000fe40003fae170 */
[----:B------:R-:W-:Y:S02]  /*7980*/  ISETP.NE.U32.OR P1, PT, R2, 0x1, !P0 ;  /* 0x000000010200780c */ /* 0x000fe40004725470 */
[----:B------:R-:W-:Y:S11]  /*7990*/  LEA.HI R2, R36, R36, RZ, 0x1 ;  /* 0x0000002424027211 */ /* 0x000ff600078f08ff */
[----:B------:R-:W-:Y:S04]  /*79a0*/  @P1 SHF.L.U32 R0, R82, 0x1f, RZ ;  /* 0x0000001f52001819 */ /* 0x000fe800000006ff */
[----:B------:R1:W2:Y:S01]  /*79b0*/  @P1 SYNCS.PHASECHK.TRANS64.TRYWAIT P0, [UR44+0x360], R0 ;  /* 0x00036000ff0015a7 */ /* 0x0002a2000800112c */
[----:B------:R3:W3:Y:S01]  /*79c0*/  SYNCS.PHASECHK.TRANS64.TRYWAIT P4, [R22+URZ+0x3a0], R3 ;  /* 0x0003a003160075a7 */ /* 0x0006e200080811ff */
[C---:B-1----:R-:W-:Y:S01]  /*79d0*/  IMAD.SHL.U32 R0, R2.reuse, 0x20, RZ ;  /* 0x0000002002007824 */ /* 0x042fe200078e00ff */
[----:B------:R-:W-:Y:S04]  /*79e0*/  LOP3.LUT R2, R2, 0xffe, RZ, 0xc0, !PT ;  /* 0x00000ffe02027812 */ /* 0x000fe800078ec0ff */
[----:B------:R-:W-:Y:S01]  /*79f0*/  LOP3.LUT R0, R0, 0xffffffc0, RZ, 0xc0, !PT ;  /* 0xffffffc000007812 */ /* 0x000fe200078ec0ff */
[----:B------:R-:W-:Y:S04]  /*7a00*/  IMAD.IADD R2, R36, 0x1, -R2 ;  /* 0x0000000124027824 */ /* 0x000fe800078e0a02 */
[----:B------:R-:W-:Y:S04]  /*7a10*/  IMAD.IADD R0, R37, 0x1, R0 ;  /* 0x0000000125007824 */ /* 0x000fe800078e0200 */
[----:B------:R-:W-:Y:S01]  /*7a20*/  IMAD R2, R2, 0x100000, R0 ;  /* 0x0010000002027824 */ /* 0x000fe200078e0200 */
[----:B--2---:R-:W-:Y:S01]  /*7a30*/  @P1 PLOP3.LUT P5, PT, P0, PT, PT, 0x8, 0x80 ;  /* 0x000000000080181c */ /* 0x004fe200007ae170 */
[----:B------:R-:W-:Y:S01]  /*7a40*/  @!UPT UIADD3 URZ, UPT, UPT, URZ, URZ, URZ ;  /* 0x000000fffffff290 */ /* 0x000fe2000fffe0ff */
[----:B---3--:R-:W-:Y:S11]  /*7a50*/  @!P1 BRA `(.L_x_143) ;  /* 0x0000000000809947 */ /* 0x008ff60003800000 */
[----:B------:R-:W-:Y:S01]  /*7a60*/  ISETP.NE.U32.AND P0, PT, RZ, UR58, PT ;  /* 0x0000003aff007c0c */ /* 0x000fe2000bf05070 */
[----:B------:R-:W-:Y:S01]  /*7a70*/  BSSY B0, `(.L_x_144) ;  /* 0x0000012000007945 */ /* 0x000fe20003800000 */
[----:B------:R-:W-:Y:S02]  /*7a80*/  FSETP.NEU.AND P2, PT, R39, RZ, PT ;  /* 0x000000ff2700720b */ /* 0x000fe40003f4d000 */
[----:B------:R-:W-:Y:S02]  /*7a90*/  CS2R R18, SRZ ;  /* 0x0000000000127805 */ /* 0x000fe4000001ff00 */
[----:B------:R-:W-:Y:S02]  /*7aa0*/  ISETP.NE.AND.EX P0, PT, RZ, UR59, PT, P0 ;  /* 0x0000003bff007c0c */ /* 0x000fe4000bf05300 */
[----:B------:R-:W-:Y:S02]  /*7ab0*/  CS2R R16, SRZ ;  /* 0x0000000000107805 */ /* 0x000fe4000001ff00 */
[----:B------:R-:W-:Y:S02]  /*7ac0*/  LOP3.LUT P1, RZ, R79, 0xff, RZ, 0xc0, !PT ;  /* 0x000000ff4fff7812 */ /* 0x000fe4000782c0ff */
[----:B------:R-:W-:Y:S02]  /*7ad0*/  CS2R R66, SRZ ;  /* 0x0000000000427805 */ /* 0x000fe4000001ff00 */
[----:B------:R-:W-:Y:S02]  /*7ae0*/  SEL R0, RZ, 0xffffffff, P2 ;  /* 0xffffffffff007807 */ /* 0x000fe40001000000 */
[----:B------:R-:W-:Y:S02]  /*7af0*/  CS2R R64, SRZ ;  /* 0x0000000000407805 */ /* 0x000fe4000001ff00 */
[----:B------:R-:W-:Y:S04]  /*7b00*/  SEL R4, RZ, 0xffffffff, P0 ;  /* 0xffffffffff047807 */ /* 0x000fe80000000000 */
[----:B------:R-:W-:Y:S04]  /*7b10*/  @P3 SEL R0, R4, R0, !P1 ;  /* 0x0000000004003207 */ /* 0x000fe80004800000 */
[----:B------:R-:W-:Y:S04]  /*7b20*/  LOP3.LUT R0, R0, 0x1, RZ, 0xc0, !PT ;  /* 0x0000000100007812 */ /* 0x000fe800078ec0ff */
[----:B------:R-:W-:Y:S01]  /*7b30*/  ISETP.NE.U32.AND P0, PT, R0, 0x1, PT ;  /* 0x000000010000780c */ /* 0x000fe20003f05070 */
[----:B------:R-:W-:Y:S01]  /*7b40*/  @!UPT UIADD3 URZ, UPT, UPT, URZ, URZ, URZ ;  /* 0x000000fffffff290 */ /* 0x000fe2000fffe0ff */
[----:B------:R-:W-:Y:S11]  /*7b50*/  @!P5 BRA `(.L_x_145) ;  /* 0x00000000000cd947 */ /* 0x000ff60003800000 */
[----:B------:R-:W-:Y:S04]  /*7b60*/  SHF.L.U32 R4, R82, 0x1f, RZ ;  /* 0x0000001f52047819 */ /* 0x000fe800000006ff */
[----:B------:R-:W1:Y:S02]  /*7b70*/  SYNCS.PHASECHK.TRANS64.TRYWAIT P1, [UR44+0x360], R4 ;  /* 0x00036004ff0075a7 */ /* 0x000e64000802112c */
[----:B-1----:R-:W-:Y:S05]  /*7b80*/  @!P1 BRA `(.L_x_146) ;  /* 0x0000002800009947 */ /* 0x002fea0003800000 */
.L_x_145:
[----:B------:R-:W-:Y:S05]  /*7b90*/  BSYNC B0 ;  /* 0x0000000000007941 */ /* 0x000fea0003800000 */
.L_x_144:
[----:B------:R2:W3:Y:S01]  /*7ba0*/  @P0 LDS.128 R16, [R78+UR44+0x600] ;  /* 0x0006002c4e100984 */ /* 0x0004e20008000c00 */
[----:B------:R-:W-:Y:S01]  /*7bb0*/  UIADD3 UR4, UPT, UPT, UR44, 0x368, URZ ;  /* 0x000003682c047890 */ /* 0x000fe2000fffe0ff */
[----:B------:R-:W-:Y:S02]  /*7bc0*/  LOP3.LUT R82, R82, 0x1, RZ, 0x3c, !PT ;  /* 0x0000000152527812 */ /* 0x000fe400078e3cff */
[----:B------:R2:W1:Y:S01]  /*7bd0*/  @P0 LDS.128 R64, [R77+0x10] ;  /* 0x000010004d400984 */ /* 0x0004620000000c00 */
[----:B------:R-:W-:Y:S01]  /*7be0*/  UPRMT UR4, UR48, 0x654, UR4 ;  /* 0x0000065430047896 */ /* 0x000fe20008000004 */
[----:B------:R-:W-:Y:S01]  /*7bf0*/  @!PT LDS RZ, [RZ] ;  /* 0x00000000fffff984 */ /* 0x000fe20000000800 */
[----:B------:R-:W-:Y:S01]  /*7c00*/  @!PT LDS RZ, [RZ] ;  /* 0x00000000fffff984 */ /* 0x000fe20000000800 */
[----:B------:R-:W-:Y:S01]  /*7c10*/  @!PT LDS RZ, [RZ] ;  /* 0x00000000fffff984 */ /* 0x000fe20000000800 */
[----:B------:R-:W-:Y:S01]  /*7c20*/  @!PT LDS RZ, [RZ] ;  /* 0x00000000fffff984 */ /* 0x000fe20000000800 */
[----:B------:R5:W-:Y:S06]  /*7c30*/  MEMBAR.ALL.CTA ;  /* 0x0000000000007992 */ /* 0x000bec0000008000 */
[----:B-----5:R-:W5:Y:S02]  /*7c40*/  FENCE.VIEW.ASYNC.S ;  /* 0x00000000000073c6 */ /* 0x020f640000000000 */
[----:B-----5:R-:W-:Y:S03]  /*7c50*/  SYNCS.ARRIVE.TRANS64.RED.A1T0 RZ, [UR4], RZ ;  /* 0x000000ffffff79a7 */ /* 0x020fe60008100404 */
.L_x_143:
[----:B------:R-:W-:Y:S05]  /*7c60*/  BSYNC B1 ;  /* 0x0000000000017941 */ /* 0x000fea0003800000 */
.L_x_142:
[----:B-1----:R-:W-:Y:S04]  /*7c70*/  SHF.R.U32.HI R0, RZ, 0x15, R2 ;  /* 0x00000015ff007819 */ /* 0x002fe80000011602 */
[----:B------:R-:W-:Y:S01]  /*7c80*/  LOP3.LUT P0, RZ, R0, 0x3, R80, 0x48, !PT ;  /* 0x0000000300ff7812 */ /* 0x000fe20007804850 */
[----:B------:R-:W-:Y:S01]  /*7c90*/  @!UPT UIADD3 URZ, UPT, UPT, URZ, URZ, URZ ;  /* 0x000000fffffff290 */ /* 0x000fe2000fffe0ff */
[----:B------:R-:W-:Y:S11]  /*7ca0*/  @P4 BRA `(.L_x_147) ;  /* 0x0000000000084947 */ /* 0x000ff60003800000 */
[----:B------:R-:W1:Y:S02]  /*7cb0*/  SYNCS.PHASECHK.TRANS64.TRYWAIT P1, [R22+URZ+0x3a0], R3 ;  /* 0x0003a003160075a7 */ /* 0x000e6400080211ff */
[----:B-1----:R-:W-:Y:S05]  /*7cc0*/  @!P1 BRA `(.L_x_148) ;  /* 0x0000002400c89947 */ /* 0x002fea0003800000 */
.L_x_147:
[----:B------:R-:W-:Y:S05]  /*7cd0*/  @!P0 BRA `(.L_x_149) ;  /* 0x0000000000408947 */ /* 0x000fea0003800000 */
[----:B------:R-:W1:Y:S01]  /*7ce0*/  LDCU.64 UR8, c[0x4][0x70] ;  /* 0x01000e00ff0877ac */ /* 0x000e620008000a00 */
[----:B------:R-:W-:Y:S01]  /*7cf0*/  MOV R15, 0x0 ;  /* 0x00000000000f7802 */ /* 0x000fe20000000f00 */
[----:B------:R-:W-:Y:S02]  /*7d00*/  HFMA2 R12, -RZ, RZ, 0, 5.9604644775390625e-08 ;  /* 0x00000001ff0c7431 */ /* 0x000fe400000001ff */
[----:B------:R-:W-:Y:S02]  /*7d10*/  IMAD.MOV.U32 R8, RZ, RZ, 0x192 ;  /* 0x00000192ff087424 */ /* 0x000fe400078e00ff */
[----:B------:R-:W-:Y:S01]  /*7d20*/  IMAD.MOV.U32 R13, RZ, RZ, RZ ;  /* 0x000000ffff0d7224 */ /* 0x000fe200078e00ff */
[----:B------:R-:W5:Y:S01]  /*7d30*/  LDCU.64 UR6, c[0x4][0x78] ;  /* 0x01000f00ff0677ac */ /* 0x000f620008000a00 */
[----:B------:R-:W2:Y:S01]  /*7d40*/  LDC.64 R14, c[0x4][R15] ;  /* 0x010000000f0e7b82 */ /* 0x000ea20000000a00 */
[----:B------:R-:W3:Y:S01]  /*7d50*/  LDCU.64 UR4, c[0x4][0x10] ;  /* 0x01000200ff0477ac */ /* 0x000ee20008000a00 */
[----:B-1----:R-:W-:Y:S01]  /*7d60*/  MOV R5, UR9 ;  /* 0x0000000900057c02 */ /* 0x002fe20008000f00 */
[----:B------:R-:W-:Y:S01]  /*7d70*/  IMAD.U32 R4, RZ, RZ, UR8 ;  /* 0x00000008ff047e24 */ /* 0x000fe2000f8e00ff */
[----:B-----5:R-:W-:Y:S01]  /*7d80*/  MOV R7, UR7 ;  /* 0x0000000700077c02 */ /* 0x020fe20008000f00 */
[----:B------:R-:W-:Y:S01]  /*7d90*/  IMAD.U32 R6, RZ, RZ, UR6 ;  /* 0x00000006ff067e24 */ /* 0x000fe2000f8e00ff */
[----:B---3--:R-:W-:Y:S01]  /*7da0*/  MOV R11, UR5 ;  /* 0x00000005000b7c02 */ /* 0x008fe20008000f00 */
[----:B------:R-:W-:Y:S02]  /*7db0*/  IMAD.U32 R10, RZ, RZ, UR4 ;  /* 0x00000004ff0a7e24 */ /* 0x000fe4000f8e00ff */
[----:B------:R-:W-:Y:S07]  /*7dc0*/  LEPC R20, `(.L_x_149) ;  /* 0x000000001014794e */ /* 0x000fee0000000000 */
[----:B--2-4-:R-:W-:Y:S05]  /*7dd0*/  CALL.ABS.NOINC R14 ;  /* 0x000000000e007343 */ /* 0x014fea0003c00000 */
.L_x_149:
[----:B------:R-:W-:Y:S01]  /*7de0*/  LOP3.LUT P0, RZ, R76, 0x60, RZ, 0xc0, !PT ;  /* 0x000000604cff7812 */ /* 0x000fe2000780c0ff */
[----:B------:R-:W-:Y:S05]  /*7df0*/  WARPSYNC.ALL ;  /* 0x0000000000007948 */ /* 0x000fea0003800000 */
[----:B------:R-:W-:Y:S01]  /*7e00*/  R2UR UR4, R2 ;  /* 0x00000000020472ca */ /* 0x000fe200000e0000 */
[----:B------:R-:W-:Y:S01]  /*7e10*/  BSSY.RECONVERGENT B0, `(.L_x_150) ;  /* 0x000009f000007945 */ /* 0x000fe20003800200 */
[-C--:B---3--:R-:W-:Y:S02]  /*7e20*/  F2FP.F16.E5M2.UNPACK_B R2, R16.reuse ;  /* 0x00000010ff02723e */ /* 0x088fe400020004ff */
[----:B------:R-:W-:Y:S02]  /*7e30*/  F2FP.F16.E5M2.UNPACK_B R16, R16.H1 ;  /* 0x00000010ff10723e */ /* 0x000fe400030004ff */
[----:B------:R-:W-:Y:S01]  /*7e40*/  R2UR UR5, R22 ;  /* 0x00000000160572ca */ /* 0x000fe200000e0000 */
[----:B------:R-:W-:Y:S01]  /*7e50*/  HADD2.F32 R0, -RZ, R2.H0_H0 ;  /* 0x20000002ff007230 */ /* 0x000fe20000004100 */
[-C--:B------:R-:W-:Y:S01]  /*7e60*/  F2FP.F16.E5M2.UNPACK_B R42, R17.reuse ;  /* 0x00000011ff2a723e */ /* 0x080fe200020004ff */
[--C-:B------:R-:W-:Y:S01]  /*7e70*/  HADD2.F32 R3, -RZ, R16.reuse.H0_H0 ;  /* 0x20000010ff037230 */ /* 0x100fe20000004100 */
[----:B------:R-:W-:Y:S01]  /*7e80*/  F2FP.F16.E5M2.UNPACK_B R44, R17.H1 ;  /* 0x00000011ff2c723e */ /* 0x000fe200030004ff */
[----:B------:R-:W-:Y:S01]  /*7e90*/  HADD2.F32 R40, -RZ, R16.H1_H1 ;  /* 0x30000010ff287230 */ /* 0x000fe20000004100 */
[-C--:B------:R-:W-:Y:S01]  /*7ea0*/  F2FP.F16.E5M2.UNPACK_B R46, R18.reuse ;  /* 0x00000012ff2e723e */ /* 0x080fe200020004ff */
[----:B------:R-:W-:Y:S01]  /*7eb0*/  HADD2.F32 R2, -RZ, R2.H1_H1 ;  /* 0x30000002ff027230 */ /* 0x000fe20000004100 */
[----:B------:R-:W-:Y:S01]  /*7ec0*/  F2FP.F16.E5M2.UNPACK_B R48, R18.H1 ;  /* 0x00000012ff30723e */ /* 0x000fe200030004ff */
[--C-:B------:R-:W-:Y:S01]  /*7ed0*/  HADD2.F32 R41, -RZ, R42.reuse.H0_H0 ;  /* 0x2000002aff297230 */ /* 0x100fe20000004100 */
[-C--:B------:R-:W-:Y:S01]  /*7ee0*/  F2FP.F16.E5M2.UNPACK_B R50, R19.reuse ;  /* 0x00000013ff32723e */ /* 0x080fe200020004ff */
[----:B------:R-:W-:Y:S01]  /*7ef0*/  HADD2.F32 R42, -RZ, R42.H1_H1 ;  /* 0x3000002aff2a7230 */ /* 0x000fe20000004100 */
[----:B------:R-:W-:Y:S01]  /*7f00*/  F2FP.F16.E5M2.UNPACK_B R52, R19.H1 ;  /* 0x00000013ff34723e */ /* 0x000fe200030004ff */
[----:B------:R-:W-:Y:S01]  /*7f10*/  HADD2.F32 R43, -RZ, R44.H0_H0 ;  /* 0x2000002cff2b7230 */ /* 0x000fe20000004100 */
[----:B------:R-:W-:Y:S01]  /*7f20*/  LDTM.16dp32bit_t0_t15.x32 R4, tmem[UR4] ;  /* 0x00000004000479ee */ /* 0x000fe20008a80000 */
[----:B------:R-:W1:Y:S01]  /*7f30*/  LDTM.16dp32bit_t16_t31.x32 R4, tmem[UR4+0x20] ;  /* 0x00002004000479ee */ /* 0x000e620008aa0000 */
[----:B------:R-:W-:Y:S01]  /*7f40*/  NOP ;  /* 0x0000000000007918 */ /* 0x000fe20000000000 */
[----:B------:R-:W-:Y:S01]  /*7f50*/  UIADD3 UR4, UPT, UPT, UR5, 0x3c0, URZ ;  /* 0x000003c005047890 */ /* 0x000fe2000fffe0ff */
[--C-:B------:R-:W-:Y:S01]  /*7f60*/  HADD2.F32 R45, -RZ, R46.reuse.H0_H0 ;  /* 0x2000002eff2d7230 */ /* 0x100fe20000004100 */
[----:B------:R-:W-:Y:S01]  /*7f70*/  F2FP.F16.E5M2.UNPACK_B R54, R64 ;  /* 0x00000040ff36723e */ /* 0x000fe200020004ff */
[----:B------:R-:W-:Y:S01]  /*7f80*/  HADD2.F32 R46, -RZ, R46.H1_H1 ;  /* 0x3000002eff2e7230 */ /* 0x000fe20000004100 */
[----:B------:R-:W-:Y:S01]  /*7f90*/  UPRMT UR4, UR48, 0x654, UR4 ;  /* 0x0000065430047896 */ /* 0x000fe20008000004 */
[--C-:B------:R-:W-:Y:S01]  /*7fa0*/  HADD2.F32 R49, -RZ, R50.reuse.H0_H0 ;  /* 0x20000032ff317230 */ /* 0x100fe20000004100 */
[-C--:B------:R-:W-:Y:S01]  /*7fb0*/  F2FP.F16.E5M2.UNPACK_B R58, R65.reuse ;  /* 0x00000041ff3a723e */ /* 0x080fe200020004ff */
[----:B------:R-:W-:Y:S01]  /*7fc0*/  HADD2.F32 R50, -RZ, R50.H1_H1 ;  /* 0x30000032ff327230 */ /* 0x000fe20000004100 */
[----:B------:R-:W-:Y:S01]  /*7fd0*/  F2FP.F16.E5M2.UNPACK_B R62, R66 ;  /* 0x00000042ff3e723e */ /* 0x000fe200020004ff */
[--C-:B------:R-:W-:Y:S01]  /*7fe0*/  HADD2.F32 R53, -RZ, R54.reuse.H0_H0 ;  /* 0x20000036ff357230 */ /* 0x100fe20000004100 */
[----:B------:R-:W-:Y:S01]  /*7ff0*/  F2FP.F16.E5M2.UNPACK_B R56, R64.H1 ;  /* 0x00000040ff38723e */ /* 0x000fe200030004ff */
[----:B------:R-:W-:Y:S01]  /*8000*/  HADD2.F32 R54, -RZ, R54.H1_H1 ;  /* 0x30000036ff367230 */ /* 0x000fe20000004100 */
[----:B------:R-:W-:Y:S01]  /*8010*/  F2FP.F16.E5M2.UNPACK_B R60, R65.H1 ;  /* 0x00000041ff3c723e */ /* 0x000fe200030004ff */
[----:B-1----:R-:W-:Y:S01]  /*8020*/  SYNCS.ARRIVE.TRANS64.RED.A1T0 RZ, [UR4], RZ ;  /* 0x000000ffffff79a7 */ /* 0x002fe20008100404 */
[--C-:B------:R-:W-:Y:S01]  /*8030*/  HADD2.F32 R57, -RZ, R58.reuse.H0_H0 ;  /* 0x2000003aff397230 */ /* 0x100fe20000004100 */
[-C--:B------:R-:W-:Y:S01]  /*8040*/  F2FP.F16.E5M2.UNPACK_B R65, R67.reuse ;  /* 0x00000043ff41723e */ /* 0x080fe200020004ff */
[----:B------:R-:W-:Y:S01]  /*8050*/  HADD2.F32 R58, -RZ, R58.H1_H1 ;  /* 0x3000003aff3a7230 */ /* 0x000fe20000004100 */
[----:B------:R-:W-:Y:S01]  /*8060*/  F2FP.F16.E5M2.UNPACK_B R64, R66.H1 ;  /* 0x00000042ff40723e */ /* 0x000fe200030004ff */
[--C-:B------:R-:W-:Y:S01]  /*8070*/  HADD2.F32 R61, -RZ, R62.reuse.H0_H0 ;  /* 0x2000003eff3d7230 */ /* 0x100fe20000004100 */
[----:B------:R-:W-:Y:S01]  /*8080*/  F2FP.F16.E5M2.UNPACK_B R67, R67.H1 ;  /* 0x00000043ff43723e */ /* 0x000fe200030004ff */
[----:B------:R-:W-:Y:S01]  /*8090*/  HADD2.F32 R62, -RZ, R62.H1_H1 ;  /* 0x3000003eff3e7230 */ /* 0x000fe20000004100 */
[----:B------:R-:W-:Y:S01]  /*80a0*/  IADD3 R36, PT, PT, R36, 0x1, RZ ;  /* 0x0000000124247810 */ /* 0x000fe20007ffe0ff */
[C---:B----4-:R-:W-:Y:S01]  /*80b0*/  FMUL R4, R38.reuse, R4 ;  /* 0x0000000426047220 */ /* 0x050fe20000400000 */
[C---:B------:R-:W-:Y:S01]  /*80c0*/  FMUL R5, R38.reuse, R5 ;  /* 0x0000000526057220 */ /* 0x040fe20000400000 */
[C---:B------:R-:W-:Y:S01]  /*80d0*/  FMUL R8, R38.reuse, R8 ;  /* 0x0000000826087220 */ /* 0x040fe20000400000 */
[C---:B------:R-:W-:Y:S01]  /*80e0*/  FMUL R9, R38.reuse, R9 ;  /* 0x0000000926097220 */ /* 0x040fe20000400000 */
[C---:B------:R-:W-:Y:S01]  /*80f0*/  FFMA R4, R39.reuse, R0, R4 ;  /* 0x0000000027047223 */ /* 0x040fe20000000004 */
[C---:B------:R-:W-:Y:S01]  /*8100*/  FFMA R5, R39.reuse, R2, R5 ;  /* 0x0000000227057223 */ /* 0x040fe20000000005 */
[C---:B------:R-:W-:Y:S01]  /*8110*/  FMUL R12, R38.reuse, R12 ;  /* 0x0000000c260c7220 */ /* 0x040fe20000400000 */
        /* <DEDUP_REMOVED lines=10> */
[----:B------:R-:W-:Y:S02]  /*81c0*/  HADD2.F32 R44, -RZ, R44.H1_H1 ;  /* 0x3000002cff2c7230 */ /* 0x000fe40000004100 */
[C---:B------:R-:W-:Y:S01]  /*81d0*/  FMUL R10, R38.reuse, R10 ;  /* 0x0000000a260a7220 */ /* 0x040fe20000400000 */
[C---:B------:R-:W-:Y:S01]  /*81e0*/  FFMA R6, R39.reuse, R3, R6 ;  /* 0x0000000327067223 */ /* 0x040fe20000000006 */
[C---:B------:R-:W-:Y:S01]  /*81f0*/  FFMA R7, R39.reuse, R40, R7 ;  /* 0x0000002827077223 */ /* 0x040fe20000000007 */
[C---:B------:R-:W-:Y:S01]  /*8200*/  FFMA R8, R39.reuse, R41, R8 ;  /* 0x0000002927087223 */ /* 0x040fe20000000008 */
[C---:B------:R-:W-:Y:S01]  /*8210*/  FFMA R9, R39.reuse, R42, R9 ;  /* 0x0000002a27097223 */ /* 0x040fe20000000009 */
[----:B------:R-:W-:Y:S01]  /*8220*/  FFMA R10, R39, R43, R10 ;  /* 0x0000002b270a7223 */ /* 0x000fe2000000000a */
[--C-:B------:R-:W-:Y:S01]  /*8230*/  HADD2.F32 R40, -RZ, R65.reuse.H0_H0 ;  /* 0x20000041ff287230 */ /* 0x100fe20000004100 */
[----:B------:R-:W-:Y:S01]  /*8240*/  F2FP.SATFINITE.E5M2.F32.PACK_AB_MERGE_C R86, R7, R6, RZ ;  /* 0x000000060756723e */ /* 0x000fe200048060ff */
[C---:B------:R-:W-:Y:S01]  /*8250*/  FMUL R7, R38.reuse, R24 ;  /* 0x0000001826077220 */ /* 0x040fe20000400000 */
[C---:B------:R-:W-:Y:S01]  /*8260*/  FMUL R24, R38.reuse, R29 ;  /* 0x0000001d26187220 */ /* 0x040fe20000400000 */
[C---:B------:R-:W-:Y:S01]  /*8270*/  FMUL R29, R38.reuse, R34 ;  /* 0x00000022261d7220 */ /* 0x040fe20000400000 */
[----:B------:R-:W-:Y:S02]  /*8280*/  HADD2.F32 R65, -RZ, R65.H1_H1 ;  /* 0x30000041ff417230 */ /* 0x000fe40000004100 */
[C---:B------:R-:W-:Y:S01]  /*8290*/  FMUL R11, R38.reuse, R11 ;  /* 0x0000000b260b7220 */ /* 0x040fe20000400000 */
[--C-:B------:R-:W-:Y:S02]  /*82a0*/  HADD2.F32 R47, -RZ, R48.reuse.H0_H0 ;  /* 0x20000030ff2f7230 */ /* 0x100fe40000004100 */
[C---:B------:R-:W-:Y:S01]  /*82b0*/  FMUL R14, R38.reuse, R14 ;  /* 0x0000000e260e7220 */ /* 0x040fe20000400000 */
[----:B------:R-:W-:Y:S02]  /*82c0*/  HADD2.F32 R48, -RZ, R48.H1_H1 ;  /* 0x30000030ff307230 */ /* 0x000fe40000004100 */
[C---:B------:R-:W-:Y:S01]  /*82d0*/  FFMA R11, R39.reuse, R44, R11 ;  /* 0x0000002c270b7223 */ /* 0x040fe2000000000b */
[C---:B------:R-:W-:Y:S01]  /*82e0*/  FFMA R12, R39.reuse, R45, R12 ;  /* 0x0000002d270c7223 */ /* 0x040fe2000000000c */
[C---:B------:R-:W-:Y:S01]  /*82f0*/  FFMA R13, R39.reuse, R46, R13 ;  /* 0x0000002e270d7223 */ /* 0x040fe2000000000d */
[----:B------:R-:W-:Y:S01]  /*8300*/  FFMA R14, R39, R47, R14 ;  /* 0x0000002f270e7223 */ /* 0x000fe2000000000e */
[C---:B------:R-:W-:Y:S01]  /*8310*/  FMUL R15, R38.reuse, R15 ;  /* 0x0000000f260f7220 */ /* 0x040fe20000400000 */
[--C-:B------:R-:W-:Y:S01]  /*8320*/  HADD2.F32 R51, -RZ, R52.reuse.H0_H0 ;  /* 0x20000034ff337230 */ /* 0x100fe20000004100 */
[----:B------:R-:W-:Y:S01]  /*8330*/  F2FP.SATFINITE.E5M2.F32.PACK_AB_MERGE_C R10, R11, R10, RZ ;  /* 0x0000000a0b0a723e */ /* 0x000fe200048060ff */
[----:B------:R-:W-:Y:S02]  /*8340*/  HADD2.F32 R52, -RZ, R52.H1_H1 ;  /* 0x30000034ff347230 */ /* 0x000fe40000004100 */
[C---:B------:R-:W-:Y:S01]  /*8350*/  FFMA R15, R39.reuse, R48, R15 ;  /* 0x00000030270f7223 */ /* 0x040fe2000000000f */
[C---:B------:R-:W-:Y:S01]  /*8360*/  FFMA R16, R39.reuse, R49, R16 ;  /* 0x0000003127107223 */ /* 0x040fe20000000010 */
[C---:B------:R-:W-:Y:S01]  /*8370*/  FFMA R17, R39.reuse, R50, R17 ;  /* 0x0000003227117223 */ /* 0x040fe20000000011 */
[C---:B------:R-:W-:Y:S01]  /*8380*/  FMUL R18, R38.reuse, R18 ;  /* 0x0000001226127220 */ /* 0x040fe20000400000 */
[C---:B------:R-:W-:Y:S01]  /*8390*/  FMUL R19, R38.reuse, R19 ;  /* 0x0000001326137220 */ /* 0x040fe20000400000 */
[--C-:B------:R-:W-:Y:S02]  /*83a0*/  HADD2.F32 R55, -RZ, R56.reuse.H0_H0 ;  /* 0x20000038ff377230 */ /* 0x100fe40000004100 */
[C---:B------:R-:W-:Y:S01]  /*83b0*/  FMUL R3, R38.reuse, R22 ;  /* 0x0000001626037220 */ /* 0x040fe20000400000 */
[C---:B------:R-:W-:Y:S01]  /*83c0*/  FFMA R18, R39.reuse, R51, R18 ;  /* 0x0000003327127223 */ /* 0x040fe20000000012 */
[----:B------:R-:W-:Y:S02]  /*83d0*/  HADD2.F32 R56, -RZ, R56.H1_H1 ;  /* 0x30000038ff387230 */ /* 0x000fe40000004100 */
[C---:B------:R-:W-:Y:S01]  /*83e0*/  FFMA R19, R39.reuse, R52, R19 ;  /* 0x0000003427137223 */ /* 0x040fe20000000013 */
[C---:B------:R-:W-:Y:S01]  /*83f0*/  FMUL R6, R38.reuse, R23 ;  /* 0x0000001726067220 */ /* 0x040fe20000400000 */
[C---:B------:R-:W-:Y:S01]  /*8400*/  FFMA R0, R39.reuse, R53, R0 ;  /* 0x0000003527007223 */ /* 0x040fe20000000000 */
[C---:B------:R-:W-:Y:S01]  /*8410*/  FFMA R2, R39.reuse, R54, R2 ;  /* 0x0000003627027223 */ /* 0x040fe20000000002 */
[--C-:B------:R-:W-:Y:S02]  /*8420*/  HADD2.F32 R59, -RZ, R60.reuse.H0_H0 ;  /* 0x2000003cff3b7230 */ /* 0x100fe40000004100 */
[C---:B------:R-:W-:Y:S01]  /*8430*/  FFMA R3, R39.reuse, R55, R3 ;  /* 0x0000003727037223 */ /* 0x040fe20000000003 */
[----:B------:R-:W-:Y:S02]  /*8440*/  HADD2.F32 R60, -RZ, R60.H1_H1 ;  /* 0x3000003cff3c7230 */ /* 0x000fe40000004100 */
[C---:B------:R-:W-:Y:S01]  /*8450*/  FMUL R21, R38.reuse, R26 ;  /* 0x0000001a26157220 */ /* 0x040fe20000400000 */
[C---:B------:R-:W-:Y:S01]  /*8460*/  FMUL R22, R38.reuse, R27 ;  /* 0x0000001b26167220 */ /* 0x040fe20000400000 */
[C---:B------:R-:W-:Y:S01]  /*8470*/  FFMA R6, R39.reuse, R56, R6 ;  /* 0x0000003827067223 */ /* 0x040fe20000000006 */
[C---:B------:R-:W-:Y:S01]  /*8480*/  FFMA R7, R39.reuse, R57, R7 ;  /* 0x0000003927077223 */ /* 0x040fe20000000007 */
[C---:B------:R-:W-:Y:S01]  /*8490*/  FMUL R23, R38.reuse, R28 ;  /* 0x0000001c26177220 */ /* 0x040fe20000400000 */
[C---:B------:R-:W-:Y:S01]  /*84a0*/  FFMA R20, R39.reuse, R58, R20 ;  /* 0x0000003a27147223 */ /* 0x040fe20000000014 */
[--C-:B------:R-:W-:Y:S02]  /*84b0*/  HADD2.F32 R63, -RZ, R64.reuse.H0_H0 ;  /* 0x20000040ff3f7230 */ /* 0x100fe40000004100 */
[C---:B------:R-:W-:Y:S01]  /*84c0*/  FFMA R21, R39.reuse, R59, R21 ;  /* 0x0000003b27157223 */ /* 0x040fe20000000015 */
[----:B------:R-:W-:Y:S02]  /*84d0*/  HADD2.F32 R64, -RZ, R64.H1_H1 ;  /* 0x30000040ff407230 */ /* 0x000fe40000004100 */
[C---:B------:R-:W-:Y:S01]  /*84e0*/  FFMA R22, R39.reuse, R60, R22 ;  /* 0x0000003c27167223 */ /* 0x040fe20000000016 */
[C---:B------:R-:W-:Y:S01]  /*84f0*/  FMUL R26, R38.reuse, R31 ;  /* 0x0000001f261a7220 */ /* 0x040fe20000400000 */
[C---:B------:R-:W-:Y:S01]  /*8500*/  FMUL R27, R38.reuse, R32 ;  /* 0x00000020261b7220 */ /* 0x040fe20000400000 */
[C---:B------:R-:W-:Y:S01]  /*8510*/  FFMA R23, R39.reuse, R61, R23 ;  /* 0x0000003d27177223 */ /* 0x040fe20000000017 */
[----:B------:R-:W-:Y:S01]  /*8520*/  FMUL R28, R38, R33 ;  /* 0x00000021261c7220 */ /* 0x000fe20000400000 */
[C---:B------:R-:W-:Y:S01]  /*8530*/  FFMA R24, R39.reuse, R62, R24 ;  /* 0x0000003e27187223 */ /* 0x040fe20000000018 */
[--C-:B------:R-:W-:Y:S02]  /*8540*/  HADD2.F32 R66, -RZ, R67.reuse.H0_H0 ;  /* 0x20000043ff427230 */ /* 0x100fe40000004100 */
[C---:B------:R-:W-:Y:S01]  /*8550*/  FFMA R25, R39.reuse, R63, R25 ;  /* 0x0000003f27197223 */ /* 0x040fe20000000019 */
[----:B------:R-:W-:Y:S02]  /*8560*/  HADD2.F32 R67, -RZ, R67.H1_H1 ;  /* 0x30000043ff437230 */ /* 0x000fe40000004100 */
[----:B------:R-:W-:Y:S01]  /*8570*/  FFMA R26, R39, R64, R26 ;  /* 0x00000040271a7223 */ /* 0x000fe2000000001a */
[----:B------:R-:W-:Y:S01]  /*8580*/  F2FP.SATFINITE.E5M2.F32.PACK_AB_MERGE_C R14, R15, R14, RZ ;  /* 0x0000000e0f0e723e */ /* 0x000fe200048060ff */
[----:B------:R-:W-:Y:S01]  /*8590*/  FFMA R27, R39, R40, R27 ;  /* 0x00000028271b7223 */ /* 0x000fe2000000001b */
[----:B------:R-:W-:Y:S01]  /*85a0*/  F2FP.SATFINITE.E5M2.F32.PACK_AB_MERGE_C R18, R19, R18, RZ ;  /* 0x000000121312723e */ /* 0x000fe200048060ff */
[C---:B------:R-:W-:Y:S01]  /*85b0*/  FFMA R28, R39.reuse, R65, R28 ;  /* 0x00000041271c7223 */ /* 0x040fe2000000001c */
[C---:B------:R-:W-:Y:S01]  /*85c0*/  FFMA R29, R39.reuse, R66, R29 ;  /* 0x00000042271d7223 */ /* 0x040fe2000000001d */
[----:B------:R-:W-:Y:S01]  /*85d0*/  FFMA R30, R39, R67, R30 ;  /* 0x00000043271e7223 */ /* 0x000fe2000000001e */
[----:B------:R-:W-:Y:S02]  /*85e0*/  F2FP.SATFINITE.E5M2.F32.PACK_AB_MERGE_C R32, R5, R4, R86 ;  /* 0x000000040520723e */ /* 0x000fe40004806056 */
[----:B------:R-:W-:Y:S02]  /*85f0*/  F2FP.SATFINITE.E5M2.F32.PACK_AB_MERGE_C R33, R9, R8, R10 ;  /* 0x000000080921723e */ /* 0x000fe4000480600a */
[----:B------:R-:W-:Y:S02]  /*8600*/  F2FP.SATFINITE.E5M2.F32.PACK_AB_MERGE_C R34, R13, R12, R14 ;  /* 0x0000000c0d22723e */ /* 0x000fe4000480600e */
[----:B------:R-:W-:Y:S02]  /*8610*/  F2FP.SATFINITE.E5M2.F32.PACK_AB_MERGE_C R35, R17, R16, R18 ;  /* 0x000000101123723e */ /* 0x000fe40004806012 */
[----:B------:R-:W-:Y:S02]  /*8620*/  F2FP.SATFINITE.E5M2.F32.PACK_AB_MERGE_C R3, R6, R3, RZ ;  /* 0x000000030603723e */ /* 0x000fe400048060ff */
[----:B------:R-:W-:Y:S01]  /*8630*/  F2FP.SATFINITE.E5M2.F32.PACK_AB_MERGE_C R5, R22, R21, RZ ;  /* 0x000000151605723e */ /* 0x000fe200048060ff */
[----:B------:R1:W-:Y:S01]  /*8640*/  STS.128 [R78+UR44+0x1600], R32 ;  /* 0x001600204e007988 */ /* 0x0003e20008000c2c */
[----:B------:R-:W-:Y:S02]  /*8650*/  F2FP.SATFINITE.E5M2.F32.PACK_AB_MERGE_C R6, R26, R25, RZ ;  /* 0x000000191a06723e */ /* 0x000fe400048060ff */
[----:B------:R-:W-:Y:S02]  /*8660*/  F2FP.SATFINITE.E5M2.F32.PACK_AB_MERGE_C R29, R30, R29, RZ ;  /* 0x0000001d1e1d723e */ /* 0x000fe400048060ff */
[----:B------:R-:W-:Y:S02]  /*8670*/  F2FP.SATFINITE.E5M2.F32.PACK_AB_MERGE_C R5, R20, R7, R5 ;  /* 0x000000071405723e */ /* 0x000fe40004806005 */
[----:B------:R-:W-:Y:S02]  /*8680*/  F2FP.SATFINITE.E5M2.F32.PACK_AB_MERGE_C R4, R2, R0, R3 ;  /* 0x000000000204723e */ /* 0x000fe40004806003 */
[----:B------:R-:W-:Y:S02]  /*8690*/  F2FP.SATFINITE.E5M2.F32.PACK_AB_MERGE_C R6, R24, R23, R6 ;  /* 0x000000171806723e */ /* 0x000fe40004806006 */
[----:B------:R-:W-:Y:S05]  /*86a0*/  F2FP.SATFINITE.E5M2.F32.PACK_AB_MERGE_C R7, R28, R27, R29 ;  /* 0x0000001b1c07723e */ /* 0x000fea000480601d */
[----:B------:R1:W-:Y:S01]  /*86b0*/  STS.128 [R77+0x1010], R4 ;  /* 0x001010044d007388 */ /* 0x0003e20000000c00 */
[----:B------:R-:W-:Y:S01]  /*86c0*/  @!PT LDS RZ, [RZ] ;  /* 0x00000000fffff984 */ /* 0x000fe20000000800 */
[----:B------:R-:W-:Y:S01]  /*86d0*/  @!PT LDS RZ, [RZ] ;  /* 0x00000000fffff984 */ /* 0x000fe20000000800 */
[----:B------:R-:W-:Y:S01]  /*86e0*/  @!PT LDS RZ, [RZ] ;  /* 0x00000000fffff984 */ /* 0x000fe20000000800 */
[----:B------:R-:W-:Y:S01]  /*86f0*/  @!PT LDS RZ, [RZ] ;  /* 0x00000000fffff984 */ /* 0x000fe20000000800 */
[----:B------:R3:W-:Y:S07]  /*8700*/  MEMBAR.ALL.CTA ;  /* 0x0000000000007992 */ /* 0x0007ee0000008000 */
[----:B---3--:R-:W3:Y:S02]  /*8710*/  FENCE.VIEW.ASYNC.S ;  /* 0x00000000000073c6 */ /* 0x008ee40000000000 */
[----:B---3--:R-:W-:Y:S06]  /*8720*/  BAR.SYNC.DEFER_BLOCKING 0x1, 0x80 ;  /* 0x0042000000007b1d */ /* 0x008fec0000010000 */
[----:B------:R-:W-:Y:S05]  /*8730*/  @P0 BRA `(.L_x_151) ;  /* 0x0000000000300947 */ /* 0x000fea0003800000 */
[----:B------:R-:W-:Y:S02]  /*8740*/  UIADD3 UR4, UPT, UPT, UR44, 0x1600, URZ ;  /* 0x000016002c047890 */ /* 0x000fe4000fffe0ff */
[----:B------:R-:W-:Y:S02]  /*8750*/  USHF.L.U32 UR9, UR45, 0x6, URZ ;  /* 0x000000062d097899 */ /* 0x000fe400080006ff */
[----:B------:R-:W-:Y:S02]  /*8760*/  USHF.L.U32 UR10, UR46, 0x6, URZ ;  /* 0x000000062e0a7899 */ /* 0x000fe400080006ff */
[----:B------:R-:W-:Y:S01]  /*8770*/  MOV R85, UR4 ;  /* 0x0000000400557c02 */ /* 0x000fe20008000f00 */
[----:B------:R-:W-:Y:S01]  /*8780*/  UIADD3 UR4, UP0, UPT, UR62, 0x680, URZ ;  /* 0x000006803e047890 */ /* 0x000fe2000ff1e0ff */
[----:B------:R-:W-:Y:S02]  /*8790*/  UMOV UR11, UR36 ;  /* 0x00000024000b7c82 */ /* 0x000fe40008000000 */
[----:B------:R-:W-:Y:S01]  /*87a0*/  R2UR UR8, R85 ;  /* 0x00000000550872ca */ /* 0x000fe200000e0000 */
[----:B------:R-:W-:Y:S11]  /*87b0*/  UIADD3.X UR5, UPT, UPT, URZ, UR63, URZ, UP0, !UPT ;  /* 0x0000003fff057290 */ /* 0x000ff600087fe4ff */
[----:B------:R-:W-:Y:S01]  /*87c0*/  @!UPT UIADD3 URZ, UPT, UPT, URZ, URZ, URZ ;  /* 0x000000fffffff290 */ /* 0x000fe2000fffe0ff */
[----:B------:R3:W-:Y:S01]  /*87d0*/  UTMASTG.3D [UR8], [UR4] ;  /* 0x00000008040073b5 */ /* 0x0007e20008010000 */
[----:B------:R0:W-:Y:S01]  /*87e0*/  UTMACMDFLUSH ;  /* 0x00000000000079b7 */ /* 0x0001e20000000000 */
[----:B---3--:R-:W-:Y:S04]  /*87f0*/  DEPBAR.LE SB0, 0x0 ;  /* 0x000080000000791a */ /* 0x008fe80000000000 */
.L_x_151:
[----:B------:R-:W-:Y:S05]  /*8800*/  BSYNC.RECONVERGENT B0 ;  /* 0x0000000000007941 */ /* 0x000fea0003800200 */
.L_x_150:
[----:B------:R-:W-:Y:S01]  /*8810*/  BAR.SYNC.DEFER_BLOCKING 0x1, 0x80 ;  /* 0x0042000000007b1d */ /* 0x000fe20000010000 */
[----:B------:R-:W-:Y:S01]  /*8820*/  ISETP.NE.AND P0, PT, R81, 0x2, PT ;  /* 0x000000025100780c */ /* 0x000fe20003f05270 */
[----:B------:R-:W-:Y:S01]  /*8830*/  UISETP.NE.AND UP0, UPT, UR47, URZ, UPT ;  /* 0x000000ff2f00728c */ /* 0x000fe2000bf05270 */
[----:B------:R-:W-:Y:S01]  /*8840*/  ISETP.NE.AND P1, PT, R36, 0x4, PT ;  /* 0x000000042400780c */ /* 0x000fe20003f25270 */
[----:B------:R-:W-:Y:S01]  /*8850*/  UIADD3 UR45, UPT, UPT, UR37, UR57, URZ ;  /* 0x00000039252d7290 */ /* 0x000fe2000fffe0ff */
[----:B------:R-:W-:Y:S01]  /*8860*/  SEL R2, RZ, 0x1, P0 ;  /* 0x00000001ff027807 */ /* 0x000fe20000000000 */
[----:B------:R-:W-:Y:S01]  /*8870*/  UIADD3 UR46, UPT, UPT, UR38, UR60, URZ ;  /* 0x0000003c262e7290 */ /* 0x000fe2000fffe0ff */
[----:B------:R-:W-:Y:S02]  /*8880*/  SEL R0, RZ, 0x1, P1 ;  /* 0x00000001ff007807 */ /* 0x000fe40000800000 */
[----:B------:R-:W-:Y:S02]  /*8890*/  LOP3.LUT R83, R83, R2, RZ, 0x3c, !PT ;  /* 0x0000000253537212 */ /* 0x000fe400078e3cff */
[----:B------:R-:W-:Y:S02]  /*88a0*/  LOP3.LUT R84, R84, R0, RZ, 0x3c, !PT ;  /* 0x0000000054547212 */ /* 0x000fe400078e3cff */
[----:B------:R-:W-:Y:S02]  /*88b0*/  SEL R81, R81, RZ, P0 ;  /* 0x000000ff51517207 */ /* 0x000fe40000000000 */
[----:B------:R-:W-:Y:S01]  /*88c0*/  SEL R36, R36, RZ, P1 ;  /* 0x000000ff24247207 */ /* 0x000fe20000800000 */
[----:B------:R-:W-:Y:S01]  /*88d0*/  UMOV UR36, UR51 ;  /* 0x0000003300247c82 */ /* 0x000fe20008000000 */
[----:B------:R-:W-:Y:S05]  /*88e0*/  BRA.U UP0, `(.L_x_152) ;  /* 0xffffffe5002c7547 */ /* 0x000fea000b83ffff */
[----:B------:R-:W-:Y:S05]  /*88f0*/  EXIT ;  /* 0x000000000000794d */ /* 0x000fea0003800000 */
.L_x_25:
[----:B--2---:R2:W3:Y:S02]  /*8900*/  SYNCS.PHASECHK.TRANS64.TRYWAIT P0, [R0+URZ+0x3f0], R2 ;  /* 0x0003f002000075a7 */ /* 0x0044e400080011ff */
[----:B---3--:R-:W-:Y:S05]  /*8910*/  @!P0 NANOSLEEP.SYNCS 0x989680 ;  /* 0x009896800000895d */ /* 0x008fea0003900000 */
[----:B------:R-:W3:Y:S02]  /*8920*/  @!P0 SYNCS.PHASECHK.TRANS64 P0, [R0+URZ+0x3f0], R2 ;  /* 0x0003f002000085a7 */ /* 0x000ee400080010ff */
[----:B---3--:R-:W-:Y:S05]  /*8930*/  @!P0 BRA `(.L_x_25) ;  /* 0xfffffffc00f08947 */ /* 0x008fea000383ffff */
[----:B------:R-:W-:Y:S05]  /*8940*/  BRA `(.L_x_153) ;  /* 0xffffff9400507947 */ /* 0x000fea000383ffff */
.L_x_28:
[----:B-1----:R-:W-:-:S07]  /*8950*/  MOV R0, UR33 ;  /* 0x0000002100007c02 */ /* 0x002fce0008000f00 */
.L_x_154:
[----:B-1----:R1:W2:Y:S02]  /*8960*/  SYNCS.PHASECHK.TRANS64.TRYWAIT P0, [R0+URZ+0x1b0], R3 ;  /* 0x0001b003000075a7 */ /* 0x0022a400080011ff */
[----:B--2---:R-:W-:Y:S05]  /*8970*/  @!P0 NANOSLEEP.SYNCS 0x989680 ;  /* 0x009896800000895d */ /* 0x004fea0003900000 */
[----:B------:R-:W2:Y:S02]  /*8980*/  @!P0 SYNCS.PHASECHK.TRANS64 P0, [R0+URZ+0x1b0], R3 ;  /* 0x0001b003000085a7 */ /* 0x000ea400080010ff */
[----:B--2---:R-:W-:Y:S05]  /*8990*/  @!P0 BRA `(.L_x_154) ;  /* 0xfffffffc00f08947 */ /* 0x004fea000383ffff */
[----:B------:R-:W-:Y:S05]  /*89a0*/  BRA `(.L_x_27) ;  /* 0xffffff9400987947 */ /* 0x000fea000383ffff */
.L_x_35:
[----:B-1----:R-:W-:-:S07]  /*89b0*/  MOV R0, UR17 ;  /* 0x0000001100007c02 */ /* 0x002fce0008000f00 */
.L_x_155:
[----:B-1----:R1:W2:Y:S02]  /*89c0*/  SYNCS.PHASECHK.TRANS64.TRYWAIT P0, [R0+URZ+0x1b0], R3 ;  /* 0x0001b003000075a7 */ /* 0x0022a400080011ff */
[----:B--2---:R-:W-:Y:S05]  /*89d0*/  @!P0 NANOSLEEP.SYNCS 0x989680 ;  /* 0x009896800000895d */ /* 0x004fea0003900000 */
[----:B------:R-:W2:Y:S02]  /*89e0*/  @!P0 SYNCS.PHASECHK.TRANS64 P0, [R0+URZ+0x1b0], R3 ;  /* 0x0001b003000085a7 */ /* 0x000ea400080010ff */
[----:B--2---:R-:W-:Y:S05]  /*89f0*/  @!P0 BRA `(.L_x_155) ;  /* 0xfffffffc00f08947 */ /* 0x004fea000383ffff */
[----:B------:R-:W-:Y:S05]  /*8a00*/  BRA `(.L_x_34) ;  /* 0xffffff9800547947 */ /* 0x000fea000383ffff */
.L_x_40:
[----:B-1----:R1:W2:Y:S02]  /*8a10*/  SYNCS.PHASECHK.TRANS64.TRYWAIT P0, [R3+URZ+0x380], R0 ;  /* 0x00038000030075a7 */ /* 0x0022a400080011ff */
[----:B--2---:R-:W-:Y:S05]  /*8a20*/  @!P0 NANOSLEEP.SYNCS 0x989680 ;  /* 0x009896800000895d */ /* 0x004fea0003900000 */
[----:B------:R-:W2:Y:S02]  /*8a30*/  @!P0 SYNCS.PHASECHK.TRANS64 P0, [R3+URZ+0x380], R0 ;  /* 0x00038000030085a7 */ /* 0x000ea400080010ff */
[----:B--2---:R-:W-:Y:S05]  /*8a40*/  @!P0 BRA `(.L_x_40) ;  /* 0xfffffffc00f08947 */ /* 0x004fea000383ffff */
[----:B------:R-:W-:Y:S05]  /*8a50*/  BRA `(.L_x_156) ;  /* 0xffffff9800f87947 */ /* 0x000fea000383ffff */
.L_x_44:
[----:B------:R-:W-:-:S07]  /*8a60*/  MOV R0, UR4 ;  /* 0x0000000400007c02 */ /* 0x000fce0008000f00 */
.L_x_157:
[----:B-1----:R1:W2:Y:S02]  /*8a70*/  SYNCS.PHASECHK.TRANS64.TRYWAIT P0, [R0+URZ], R2 ;  /* 0x00000002000075a7 */ /* 0x0022a400080011ff */
[----:B--2---:R-:W-:Y:S05]  /*8a80*/  @!P0 NANOSLEEP.SYNCS 0x989680 ;  /* 0x009896800000895d */ /* 0x004fea0003900000 */
[----:B------:R-:W2:Y:S02]  /*8a90*/  @!P0 SYNCS.PHASECHK.TRANS64 P0, [R0+URZ], R2 ;  /* 0x00000002000085a7 */ /* 0x000ea400080010ff */
[----:B--2---:R-:W-:Y:S05]  /*8aa0*/  @!P0 BRA `(.L_x_157) ;  /* 0xfffffffc00f08947 */ /* 0x004fea000383ffff */
[----:B------:R-:W-:Y:S05]  /*8ab0*/  BRA `(.L_x_158) ;  /* 0xffffffa0009c7947 */ /* 0x000fea000383ffff */
.L_x_45:
[----:B------:R-:W-:-:S07]  /*8ac0*/  MOV R0, UR5 ;  /* 0x0000000500007c02 */ /* 0x000fce0008000f00 */
.L_x_159:
[----:B-1----:R1:W2:Y:S02]  /*8ad0*/  SYNCS.PHASECHK.TRANS64.TRYWAIT P0, [R0+URZ], R3 ;  /* 0x00000003000075a7 */ /* 0x0022a400080011ff */
[----:B--2---:R-:W-:Y:S05]  /*8ae0*/  @!P0 NANOSLEEP.SYNCS 0x989680 ;  /* 0x009896800000895d */ /* 0x004fea0003900000 */
[----:B------:R-:W2:Y:S02]  /*8af0*/  @!P0 SYNCS.PHASECHK.TRANS64 P0, [R0+URZ], R3 ;  /* 0x00000003000085a7 */ /* 0x000ea400080010ff */
[----:B--2---:R-:W-:Y:S05]  /*8b00*/  @!P0 BRA `(.L_x_159) ;  /* 0xfffffffc00f08947 */ /* 0x004fea000383ffff */
[----:B------:R-:W-:Y:S05]  /*8b10*/  BRA `(.L_x_160) ;  /* 0xffffffa000a87947 */ /* 0x000fea000383ffff */
.L_x_46:
[----:B------:R-:W-:-:S07]  /*8b20*/  MOV R0, UR5 ;  /* 0x0000000500007c02 */ /* 0x000fce0008000f00 */
.L_x_161:
[----:B-1----:R1:W2:Y:S02]  /*8b30*/  SYNCS.PHASECHK.TRANS64.TRYWAIT P0, [R0+URZ], R3 ;  /* 0x00000003000075a7 */ /* 0x0022a400080011ff */
[----:B--2---:R-:W-:Y:S05]  /*8b40*/  @!P0 NANOSLEEP.SYNCS 0x989680 ;  /* 0x009896800000895d */ /* 0x004fea0003900000 */
[----:B------:R-:W2:Y:S02]  /*8b50*/  @!P0 SYNCS.PHASECHK.TRANS64 P0, [R0+URZ], R3 ;  /* 0x00000003000085a7 */ /* 0x000ea400080010ff */
[----:B--2---:R-:W-:Y:S05]  /*8b60*/  @!P0 BRA `(.L_x_161) ;  /* 0xfffffffc00f08947 */ /* 0x004fea000383ffff */
[----:B------:R-:W-:Y:S05]  /*8b70*/  BRA `(.L_x_162) ;  /* 0xffffffa000b47947 */ /* 0x000fea000383ffff */
.L_x_47:
[----:B------:R-:W-:-:S07]  /*8b80*/  MOV R0, UR5 ;  /* 0x0000000500007c02 */ /* 0x000fce0008000f00 */
.L_x_163:
[----:B-1----:R1:W2:Y:S02]  /*8b90*/  SYNCS.PHASECHK.TRANS64.TRYWAIT P0, [R0+URZ], R3 ;  /* 0x00000003000075a7 */ /* 0x0022a400080011ff */
[----:B--2---:R-:W-:Y:S05]  /*8ba0*/  @!P0 NANOSLEEP.SYNCS 0x989680 ;  /* 0x009896800000895d */ /* 0x004fea0003900000 */
[----:B------:R-:W2:Y:S02]  /*8bb0*/  @!P0 SYNCS.PHASECHK.TRANS64 P0, [R0+URZ], R3 ;  /* 0x00000003000085a7 */ /* 0x000ea400080010ff */
[----:B--2---:R-:W-:Y:S05]  /*8bc0*/  @!P0 BRA `(.L_x_163) ;  /* 0xfffffffc00f08947 */ /* 0x004fea000383ffff */
[----:B------:R-:W-:Y:S05]  /*8bd0*/  BRA `(.L_x_164) ;  /* 0xffffffa000c07947 */ /* 0x000fea000383ffff */
.L_x_48:
[----:B------:R-:W-:-:S07]  /*8be0*/  MOV R0, UR5 ;  /* 0x0000000500007c02 */ /* 0x000fce0008000f00 */
.L_x_165:
[----:B-1----:R1:W2:Y:S02]  /*8bf0*/  SYNCS.PHASECHK.TRANS64.TRYWAIT P0, [R0+URZ], R3 ;  /* 0x00000003000075a7 */ /* 0x0022a400080011ff */
[----:B--2---:R-:W-:Y:S05]  /*8c00*/  @!P0 NANOSLEEP.SYNCS 0x989680 ;  /* 0x009896800000895d */ /* 0x004fea0003900000 */
[----:B------:R-:W2:Y:S02]  /*8c10*/  @!P0 SYNCS.PHASECHK.TRANS64 P0, [R0+URZ], R3 ;  /* 0x00000003000085a7 */ /* 0x000ea400080010ff */
[----:B--2---:R-:W-:Y:S05]  /*8c20*/  @!P0 BRA `(.L_x_165) ;  /* 0xfffffffc00f08947 */ /* 0x004fea000383ffff */
[----:B------:R-:W-:Y:S05]  /*8c30*/  BRA `(.L_x_166) ;  /* 0xffffffa000cc7947 */ /* 0x000fea000383ffff */
.L_x_49:
[----:B------:R-:W-:-:S07]  /*8c40*/  MOV R0, UR5 ;  /* 0x0000000500007c02 */ /* 0x000fce0008000f00 */
.L_x_167:
[----:B-1----:R1:W2:Y:S02]  /*8c50*/  SYNCS.PHASECHK.TRANS64.TRYWAIT P0, [R0+URZ], R3 ;  /* 0x00000003000075a7 */ /* 0x0022a400080011ff */
[----:B--2---:R-:W-:Y:S05]  /*8c60*/  @!P0 NANOSLEEP.SYNCS 0x989680 ;  /* 0x009896800000895d */ /* 0x004fea0003900000 */
[----:B------:R-:W2:Y:S02]  /*8c70*/  @!P0 SYNCS.PHASECHK.TRANS64 P0, [R0+URZ], R3 ;  /* 0x00000003000085a7 */ /* 0x000ea400080010ff */
[----:B--2---:R-:W-:Y:S05]  /*8c80*/  @!P0 BRA `(.L_x_167) ;  /* 0xfffffffc00f08947 */ /* 0x004fea000383ffff */
[----:B------:R-:W-:Y:S05]  /*8c90*/  BRA `(.L_x_168) ;  /* 0xffffffa000d87947 */ /* 0x000fea000383ffff */
.L_x_50:
[----:B------:R-:W-:-:S07]  /*8ca0*/  MOV R0, UR5 ;  /* 0x0000000500007c02 */ /* 0x000fce0008000f00 */
.L_x_169:
[----:B-1----:R1:W2:Y:S02]  /*8cb0*/  SYNCS.PHASECHK.TRANS64.TRYWAIT P0, [R0+URZ], R3 ;  /* 0x00000003000075a7 */ /* 0x0022a400080011ff */
[----:B--2---:R-:W-:Y:S05]  /*8cc0*/  @!P0 NANOSLEEP.SYNCS 0x989680 ;  /* 0x009896800000895d */ /* 0x004fea0003900000 */
[----:B------:R-:W2:Y:S02]  /*8cd0*/  @!P0 SYNCS.PHASECHK.TRANS64 P0, [R0+URZ], R3 ;  /* 0x00000003000085a7 */ /* 0x000ea400080010ff */
[----:B--2---:R-:W-:Y:S05]  /*8ce0*/  @!P0 BRA `(.L_x_169) ;  /* 0xfffffffc00f08947 */ /* 0x004fea000383ffff */
[----:B------:R-:W-:Y:S05]  /*8cf0*/  BRA `(.L_x_170) ;  /* 0xffffffa000e47947 */ /* 0x000fea000383ffff */
.L_x_51:
[----:B------:R-:W-:-:S07]  /*8d00*/  MOV R0, UR5 ;  /* 0x0000000500007c02 */ /* 0x000fce0008000f00 */
.L_x_171:
[----:B-1----:R1:W2:Y:S02]  /*8d10*/  SYNCS.PHASECHK.TRANS64.TRYWAIT P0, [R0+URZ], R3 ;  /* 0x00000003000075a7 */ /* 0x0022a400080011ff */
[----:B--2---:R-:W-:Y:S05]  /*8d20*/  @!P0 NANOSLEEP.SYNCS 0x989680 ;  /* 0x009896800000895d */ /* 0x004fea0003900000 */
[----:B------:R-:W2:Y:S02]  /*8d30*/  @!P0 SYNCS.PHASECHK.TRANS64 P0, [R0+URZ], R3 ;  /* 0x00000003000085a7 */ /* 0x000ea400080010ff */
[----:B--2---:R-:W-:Y:S05]  /*8d40*/  @!P0 BRA `(.L_x_171) ;  /* 0xfffffffc00f08947 */ /* 0x004fea000383ffff */
[----:B------:R-:W-:Y:S05]  /*8d50*/  BRA `(.L_x_172) ;  /* 0xffffffa000f07947 */ /* 0x000fea000383ffff */
.L_x_52:
[----:B------:R-:W-:-:S07]  /*8d60*/  MOV R0, UR5 ;  /* 0x0000000500007c02 */ /* 0x000fce0008000f00 */
.L_x_173:
[----:B-1----:R1:W2:Y:S02]  /*8d70*/  SYNCS.PHASECHK.TRANS64.TRYWAIT P0, [R0+URZ], R3 ;  /* 0x00000003000075a7 */ /* 0x0022a400080011ff */
[----:B--2---:R-:W-:Y:S05]  /*8d80*/  @!P0 NANOSLEEP.SYNCS 0x989680 ;  /* 0x009896800000895d */ /* 0x004fea0003900000 */
[----:B------:R-:W2:Y:S02]  /*8d90*/  @!P0 SYNCS.PHASECHK.TRANS64 P0, [R0+URZ], R3 ;  /* 0x00000003000085a7 */ /* 0x000ea400080010ff */
[----:B--2---:R-:W-:Y:S05]  /*8da0*/  @!P0 BRA `(.L_x_173) ;  /* 0xfffffffc00f08947 */ /* 0x004fea000383ffff */
[----:B------:R-:W-:Y:S05]  /*8db0*/  BRA `(.L_x_174) ;  /* 0xffffffa000fc7947 */ /* 0x000fea000383ffff */
.L_x_53:
[----:B------:R-:W-:-:S07]  /*8dc0*/  MOV R0, UR5 ;  /* 0x0000000500007c02 */ /* 0x000fce0008000f00 */
.L_x_175:
[----:B-1----:R1:W2:Y:S02]  /*8dd0*/  SYNCS.PHASECHK.TRANS64.TRYWAIT P0, [R0+URZ], R3 ;  /* 0x00000003000075a7 */ /* 0x0022a400080011ff */
[----:B--2---:R-:W-:Y:S05]  /*8de0*/  @!P0 NANOSLEEP.SYNCS 0x989680 ;  /* 0x009896800000895d */ /* 0x004fea0003900000 */
[----:B------:R-:W2:Y:S02]  /*8df0*/  @!P0 SYNCS.PHASECHK.TRANS64 P0, [R0+URZ], R3 ;  /* 0x00000003000085a7 */ /* 0x000ea400080010ff */
[----:B--2---:R-:W-:Y:S05]  /*8e00*/  @!P0 BRA `(.L_x_175) ;  /* 0xfffffffc00f08947 */ /* 0x004fea000383ffff */
[----:B------:R-:W-:Y:S05]  /*8e10*/  BRA `(.L_x_176) ;  /* 0xffffffa400087947 */ /* 0x000fea000383ffff */
.L_x_54:
[----:B------:R-:W-:-:S07]  /*8e20*/  MOV R0, UR5 ;  /* 0x0000000500007c02 */ /* 0x000fce0008000f00 */
.L_x_177:
[----:B-1----:R1:W2:Y:S02]  /*8e30*/  SYNCS.PHASECHK.TRANS64.TRYWAIT P0, [R0+URZ], R3 ;  /* 0x00000003000075a7 */ /* 0x0022a400080011ff */
[----:B--2---:R-:W-:Y:S05]  /*8e40*/  @!P0 NANOSLEEP.SYNCS 0x989680 ;  /* 0x009896800000895d */ /* 0x004fea0003900000 */
[----:B------:R-:W2:Y:S02]  /*8e50*/  @!P0 SYNCS.PHASECHK.TRANS64 P0, [R0+URZ], R3 ;  /* 0x00000003000085a7 */ /* 0x000ea400080010ff */
[----:B--2---:R-:W-:Y:S05]  /*8e60*/  @!P0 BRA `(.L_x_177) ;  /* 0xfffffffc00f08947 */ /* 0x004fea000383ffff */
[----:B------:R-:W-:Y:S05]  /*8e70*/  BRA `(.L_x_178) ;  /* 0xffffffa400147947 */ /* 0x000fea000383ffff */
.L_x_55:
[----:B------:R-:W-:-:S07]  /*8e80*/  MOV R0, UR5 ;  /* 0x0000000500007c02 */ /* 0x000fce0008000f00 */
.L_x_179:
[----:B-1----:R1:W2:Y:S02]  /*8e90*/  SYNCS.PHASECHK.TRANS64.TRYWAIT P0, [R0+URZ], R3 ;  /* 0x00000003000075a7 */ /* 0x0022a400080011ff */
[----:B--2---:R-:W-:Y:S05]  /*8ea0*/  @!P0 NANOSLEEP.SYNCS 0x989680 ;  /* 0x009896800000895d */ /* 0x004fea0003900000 */
[----:B------:R-:W2:Y:S02]  /*8eb0*/  @!P0 SYNCS.PHASECHK.TRANS64 P0, [R0+URZ], R3 ;  /* 0x00000003000085a7 */ /* 0x000ea400080010ff */
[----:B--2---:R-:W-:Y:S05]  /*8ec0*/  @!P0 BRA `(.L_x_179) ;  /* 0xfffffffc00f08947 */ /* 0x004fea000383ffff */
[----:B------:R-:W-:Y:S05]  /*8ed0*/  BRA `(.L_x_180) ;  /* 0xffffffa400207947 */ /* 0x000fea000383ffff */
.L_x_56:
[----:B------:R-:W-:-:S07]  /*8ee0*/  MOV R0, UR5 ;  /* 0x0000000500007c02 */ /* 0x000fce0008000f00 */
.L_x_181:
[----:B-1----:R1:W2:Y:S02]  /*8ef0*/  SYNCS.PHASECHK.TRANS64.TRYWAIT P0, [R0+URZ], R3 ;  /* 0x00000003000075a7 */ /* 0x0022a400080011ff */
[----:B--2---:R-:W-:Y:S05]  /*8f00*/  @!P0 NANOSLEEP.SYNCS 0x989680 ;  /* 0x009896800000895d */ /* 0x004fea0003900000 */
[----:B------:R-:W2:Y:S02]  /*8f10*/  @!P0 SYNCS.PHASECHK.TRANS64 P0, [R0+URZ], R3 ;  /* 0x00000003000085a7 */ /* 0x000ea400080010ff */
[----:B--2---:R-:W-:Y:S05]  /*8f20*/  @!P0 BRA `(.L_x_181) ;  /* 0xfffffffc00f08947 */ /* 0x004fea000383ffff */
[----:B------:R-:W-:Y:S05]  /*8f30*/  BRA `(.L_x_182) ;  /* 0xffffffa4002c7947 */ /* 0x000fea000383ffff */
.L_x_57:
[----:B------:R-:W-:-:S07]  /*8f40*/  MOV R0, UR5 ;  /* 0x0000000500007c02 */ /* 0x000fce0008000f00 */
.L_x_183:
[----:B-1----:R1:W2:Y:S02]  /*8f50*/  SYNCS.PHASECHK.TRANS64.TRYWAIT P0, [R0+URZ], R3 ;  /* 0x00000003000075a7 */ /* 0x0022a400080011ff */
[----:B--2---:R-:W-:Y:S05]  /*8f60*/  @!P0 NANOSLEEP.SYNCS 0x989680 ;  /* 0x009896800000895d */ /* 0x004fea0003900000 */
[----:B------:R-:W2:Y:S02]  /*8f70*/  @!P0 SYNCS.PHASECHK.TRANS64 P0, [R0+URZ], R3 ;  /* 0x00000003000085a7 */ /* 0x000ea400080010ff */
[----:B--2---:R-:W-:Y:S05]  /*8f80*/  @!P0 BRA `(.L_x_183) ;  /* 0xfffffffc00f08947 */ /* 0x004fea000383ffff */
[----:B------:R-:W-:Y:S05]  /*8f90*/  BRA `(.L_x_184) ;  /* 0xffffffa400387947 */ /* 0x000fea000383ffff */
.L_x_58:
[----:B------:R-:W-:-:S07]  /*8fa0*/  MOV R0, UR5 ;  /* 0x0000000500007c02 */ /* 0x000fce0008000f00 */
.L_x_185:
[----:B-1----:R1:W2:Y:S02]  /*8fb0*/  SYNCS.PHASECHK.TRANS64.TRYWAIT P0, [R0+URZ], R3 ;  /* 0x00000003000075a7 */ /* 0x0022a400080011ff */
[----:B--2---:R-:W-:Y:S05]  /*8fc0*/  @!P0 NANOSLEEP.SYNCS 0x989680 ;  /* 0x009896800000895d */ /* 0x004fea0003900000 */
[----:B------:R-:W2:Y:S02]  /*8fd0*/  @!P0 SYNCS.PHASECHK.TRANS64 P0, [R0+URZ], R3 ;  /* 0x00000003000085a7 */ /* 0x000ea400080010ff */
[----:B--2---:R-:W-:Y:S05]  /*8fe0*/  @!P0 BRA `(.L_x_185) ;  /* 0xfffffffc00f08947 */ /* 0x004fea000383ffff */
[----:B------:R-:W-:Y:S05]  /*8ff0*/  BRA `(.L_x_186) ;  /* 0xffffffa400447947 */ /* 0x000fea000383ffff */
.L_x_59:
[----:B------:R-:W-:-:S07]  /*9000*/  MOV R0, UR5 ;  /* 0x0000000500007c02 */ /* 0x000fce0008000f00 */
.L_x_187:
[----:B-1----:R1:W2:Y:S02]  /*9010*/  SYNCS.PHASECHK.TRANS64.TRYWAIT P0, [R0+URZ], R3 ;  /* 0x00000003000075a7 */ /* 0x0022a400080011ff */
[----:B--2---:R-:W-:Y:S05]  /*9020*/  @!P0 NANOSLEEP.SYNCS 0x989680 ;  /* 0x009896800000895d */ /* 0x004fea0003900000 */
[----:B------:R-:W2:Y:S02]  /*9030*/  @!P0 SYNCS.PHASECHK.TRANS64 P0, [R0+URZ], R3 ;  /* 0x00000003000085a7 */ /* 0x000ea400080010ff */
[----:B--2---:R-:W-:Y:S05]  /*9040*/  @!P0 BRA `(.L_x_187) ;  /* 0xfffffffc00f08947 */ /* 0x004fea000383ffff */
[----:B------:R-:W-:Y:S05]  /*9050*/  BRA `(.L_x_188) ;  /* 0xffffffa400507947 */ /* 0x000fea000383ffff */
.L_x_60:
[----:B------:R-:W-:-:S07]  /*9060*/  MOV R0, UR5 ;  /* 0x0000000500007c02 */ /* 0x000fce0008000f00 */
.L_x_189:
[----:B-1----:R1:W2:Y:S02]  /*9070*/  SYNCS.PHASECHK.TRANS64.TRYWAIT P0, [R0+URZ], R3 ;  /* 0x00000003000075a7 */ /* 0x0022a400080011ff */
[----:B--2---:R-:W-:Y:S05]  /*9080*/  @!P0 NANOSLEEP.SYNCS 0x989680 ;  /* 0x009896800000895d */ /* 0x004fea0003900000 */
[----:B------:R-:W2:Y:S02]  /*9090*/  @!P0 SYNCS.PHASECHK.TRANS64 P0, [R0+URZ], R3 ;  /* 0x00000003000085a7 */ /* 0x000ea400080010ff */
[----:B--2---:R-:W-:Y:S05]  /*90a0*/  @!P0 BRA `(.L_x_189) ;  /* 0xfffffffc00f08947 */ /* 0x004fea000383ffff */
[----:B------:R-:W-:Y:S05]  /*90b0*/  BRA `(.L_x_190) ;  /* 0xffffffa4005c7947 */ /* 0x000fea000383ffff */
.L_x_61:
[----:B------:R-:W-:-:S07]  /*90c0*/  MOV R0, UR5 ;  /* 0x0000000500007c02 */ /* 0x000fce0008000f00 */
.L_x_191:
[----:B-1----:R1:W2:Y:S02]  /*90d0*/  SYNCS.PHASECHK.TRANS64.TRYWAIT P0, [R0+URZ], R3 ;  /* 0x00000003000075a7 */ /* 0x0022a400080011ff */
[----:B--2---:R-:W-:Y:S05]  /*90e0*/  @!P0 NANOSLEEP.SYNCS 0x989680 ;  /* 0x009896800000895d */ /* 0x004fea0003900000 */
[----:B------:R-:W2:Y:S02]  /*90f0*/  @!P0 SYNCS.PHASECHK.TRANS64 P0, [R0+URZ], R3 ;  /* 0x00000003000085a7 */ /* 0x000ea400080010ff */
[----:B--2---:R-:W-:Y:S05]  /*9100*/  @!P0 BRA `(.L_x_191) ;  /* 0xfffffffc00f08947 */ /* 0x004fea000383ffff */
[----:B------:R-:W-:Y:S05]  /*9110*/  BRA `(.L_x_192) ;  /* 0xffffffa400687947 */ /* 0x000fea000383ffff */
.L_x_62:
[----:B------:R-:W-:-:S07]  /*9120*/  MOV R0, UR5 ;  /* 0x0000000500007c02 */ /* 0x000fce0008000f00 */
.L_x_193:
[----:B-1----:R1:W2:Y:S02]  /*9130*/  SYNCS.PHASECHK.TRANS64.TRYWAIT P0, [R0+URZ], R3 ;  /* 0x00000003000075a7 */ /* 0x0022a400080011ff */
[----:B--2---:R-:W-:Y:S05]  /*9140*/  @!P0 NANOSLEEP.SYNCS 0x989680 ;  /* 0x009896800000895d */ /* 0x004fea0003900000 */
[----:B------:R-:W2:Y:S02]  /*9150*/  @!P0 SYNCS.PHASECHK.TRANS64 P0, [R0+URZ], R3 ;  /* 0x00000003000085a7 */ /* 0x000ea400080010ff */
[----:B--2---:R-:W-:Y:S05]  /*9160*/  @!P0 BRA `(.L_x_193) ;  /* 0xfffffffc00f08947 */ /* 0x004fea000383ffff */
[----:B------:R-:W-:Y:S05]  /*9170*/  BRA `(.L_x_194) ;  /* 0xffffffa400747947 */ /* 0x000fea000383ffff */
.L_x_63:
[----:B------:R-:W-:-:S07]  /*9180*/  MOV R0, UR5 ;  /* 0x0000000500007c02 */ /* 0x000fce0008000f00 */
.L_x_195:
[----:B-1----:R1:W2:Y:S02]  /*9190*/  SYNCS.PHASECHK.TRANS64.TRYWAIT P0, [R0+URZ], R3 ;  /* 0x00000003000075a7 */ /* 0x0022a400080011ff */
[----:B--2---:R-:W-:Y:S05]  /*91a0*/  @!P0 NANOSLEEP.SYNCS 0x989680 ;  /* 0x009896800000895d */ /* 0x004fea0003900000 */
[----:B------:R-:W2:Y:S02]  /*91b0*/  @!P0 SYNCS.PHASECHK.TRANS64 P0, [R0+URZ], R3 ;  /* 0x00000003000085a7 */ /* 0x000ea400080010ff */
[----:B--2---:R-:W-:Y:S05]  /*91c0*/  @!P0 BRA `(.L_x_195) ;  /* 0xfffffffc00f08947 */ /* 0x004fea000383ffff */
[----:B------:R-:W-:Y:S05]  /*91d0*/  BRA `(.L_x_196) ;  /* 0xffffffa400807947 */ /* 0x000fea000383ffff */
.L_x_64:
[----:B------:R-:W-:-:S07]  /*91e0*/  MOV R0, UR5 ;  /* 0x0000000500007c02 */ /* 0x000fce0008000f00 */
.L_x_197:
[----:B-1----:R1:W2:Y:S02]  /*91f0*/  SYNCS.PHASECHK.TRANS64.TRYWAIT P0, [R0+URZ], R3 ;  /* 0x00000003000075a7 */ /* 0x0022a400080011ff */
[----:B--2---:R-:W-:Y:S05]  /*9200*/  @!P0 NANOSLEEP.SYNCS 0x989680 ;  /* 0x009896800000895d */ /* 0x004fea0003900000 */
[----:B------:R-:W2:Y:S02]  /*9210*/  @!P0 SYNCS.PHASECHK.TRANS64 P0, [R0+URZ], R3 ;  /* 0x00000003000085a7 */ /* 0x000ea400080010ff */
[----:B--2---:R-:W-:Y:S05]  /*9220*/  @!P0 BRA `(.L_x_197) ;  /* 0xfffffffc00f08947 */ /* 0x004fea000383ffff */
[----:B------:R-:W-:Y:S05]  /*9230*/  BRA `(.L_x_198) ;  /* 0xffffffa4008c7947 */ /* 0x000fea000383ffff */
.L_x_65:
[----:B------:R-:W-:-:S07]  /*9240*/  MOV R0, UR5 ;  /* 0x0000000500007c02 */ /* 0x000fce0008000f00 */
.L_x_199:
[----:B-1----:R1:W2:Y:S02]  /*9250*/  SYNCS.PHASECHK.TRANS64.TRYWAIT P0, [R0+URZ], R3 ;  /* 0x00000003000075a7 */ /* 0x0022a400080011ff */
[----:B--2---:R-:W-:Y:S05]  /*9260*/  @!P0 NANOSLEEP.SYNCS 0x989680 ;  /* 0x009896800000895d */ /* 0x004fea0003900000 */
[----:B------:R-:W2:Y:S02]  /*9270*/  @!P0 SYNCS.PHASECHK.TRANS64 P0, [R0+URZ], R3 ;  /* 0x00000003000085a7 */ /* 0x000ea400080010ff */
[----:B--2---:R-:W-:Y:S05]  /*9280*/  @!P0 BRA `(.L_x_199) ;  /* 0xfffffffc00f08947 */ /* 0x004fea000383ffff */
[----:B------:R-:W-:Y:S05]  /*9290*/  BRA `(.L_x_200) ;  /* 0xffffffa400987947 */ /* 0x000fea000383ffff */
.L_x_66:
[----:B------:R-:W-:-:S07]  /*92a0*/  MOV R0, UR5 ;  /* 0x0000000500007c02 */ /* 0x000fce0008000f00 */
.L_x_201:
[----:B-1----:R1:W2:Y:S02]  /*92b0*/  SYNCS.PHASECHK.TRANS64.TRYWAIT P0, [R0+URZ], R3 ;  /* 0x00000003000075a7 */ /* 0x0022a400080011ff */
[----:B--2---:R-:W-:Y:S05]  /*92c0*/  @!P0 NANOSLEEP.SYNCS 0x989680 ;  /* 0x009896800000895d */ /* 0x004fea0003900000 */
[----:B------:R-:W2:Y:S02]  /*92d0*/  @!P0 SYNCS.PHASECHK.TRANS64 P0, [R0+URZ], R3 ;  /* 0x00000003000085a7 */ /* 0x000ea400080010ff */
[----:B--2---:R-:W-:Y:S05]  /*92e0*/  @!P0 BRA `(.L_x_201) ;  /* 0xfffffffc00f08947 */ /* 0x004fea000383ffff */
[----:B------:R-:W-:Y:S05]  /*92f0*/  BRA `(.L_x_202) ;  /* 0xffffffa400a47947 */ /* 0x000fea000383ffff */
.L_x_67:
[----:B------:R-:W-:-:S07]  /*9300*/  MOV R0, UR5 ;  /* 0x0000000500007c02 */ /* 0x000fce0008000f00 */
.L_x_203:
[----:B-1----:R1:W2:Y:S02]  /*9310*/  SYNCS.PHASECHK.TRANS64.TRYWAIT P0, [R0+URZ], R3 ;  /* 0x00000003000075a7 */ /* 0x0022a400080011ff */
[----:B--2---:R-:W-:Y:S05]  /*9320*/  @!P0 NANOSLEEP.SYNCS 0x989680 ;  /* 0x009896800000895d */ /* 0x004fea0003900000 */
[----:B------:R-:W2:Y:S02]  /*9330*/  @!P0 SYNCS.PHASECHK.TRANS64 P0, [R0+URZ], R3 ;  /* 0x00000003000085a7 */ /* 0x000ea400080010ff */
[----:B--2---:R-:W-:Y:S05]  /*9340*/  @!P0 BRA `(.L_x_203) ;  /* 0xfffffffc00f08947 */ /* 0x004fea000383ffff */
[----:B------:R-:W-:Y:S05]  /*9350*/  BRA `(.L_x_204) ;  /* 0xffffffa400b07947 */ /* 0x000fea000383ffff */
.L_x_68:
[----:B------:R-:W-:-:S07]  /*9360*/  MOV R0, UR5 ;  /* 0x0000000500007c02 */ /* 0x000fce0008000f00 */
.L_x_205:
[----:B-1----:R1:W2:Y:S02]  /*9370*/  SYNCS.PHASECHK.TRANS64.TRYWAIT P0, [R0+URZ], R3 ;  /* 0x00000003000075a7 */ /* 0x0022a400080011ff */
[----:B--2---:R-:W-:Y:S05]  /*9380*/  @!P0 NANOSLEEP.SYNCS 0x989680 ;  /* 0x009896800000895d */ /* 0x004fea0003900000 */
[----:B------:R-:W2:Y:S02]  /*9390*/  @!P0 SYNCS.PHASECHK.TRANS64 P0, [R0+URZ], R3 ;  /* 0x00000003000085a7 */ /* 0x000ea400080010ff */
[----:B--2---:R-:W-:Y:S05]  /*93a0*/  @!P0 BRA `(.L_x_205) ;  /* 0xfffffffc00f08947 */ /* 0x004fea000383ffff */
[----:B------:R-:W-:Y:S05]  /*93b0*/  BRA `(.L_x_206) ;  /* 0xffffffa400bc7947 */ /* 0x000fea000383ffff */
.L_x_69:
[----:B------:R-:W-:-:S07]  /*93c0*/  MOV R0, UR5 ;  /* 0x0000000500007c02 */ /* 0x000fce0008000f00 */
.L_x_207:
[----:B-1----:R1:W2:Y:S02]  /*93d0*/  SYNCS.PHASECHK.TRANS64.TRYWAIT P0, [R0+URZ], R3 ;  /* 0x00000003000075a7 */ /* 0x0022a400080011ff */
[----:B--2---:R-:W-:Y:S05]  /*93e0*/  @!P0 NANOSLEEP.SYNCS 0x989680 ;  /* 0x009896800000895d */ /* 0x004fea0003900000 */
[----:B------:R-:W2:Y:S02]  /*93f0*/  @!P0 SYNCS.PHASECHK.TRANS64 P0, [R0+URZ], R3 ;  /* 0x00000003000085a7 */ /* 0x000ea400080010ff */
[----:B--2---:R-:W-:Y:S05]  /*9400*/  @!P0 BRA `(.L_x_207) ;  /* 0xfffffffc00f08947 */ /* 0x004fea000383ffff */
[----:B------:R-:W-:Y:S05]  /*9410*/  BRA `(.L_x_208) ;  /* 0xffffffa400c87947 */ /* 0x000fea000383ffff */
.L_x_70:
[----:B------:R-:W-:-:S07]  /*9420*/  MOV R0, UR5 ;  /* 0x0000000500007c02 */ /* 0x000fce0008000f00 */
.L_x_209:
[----:B-1----:R1:W2:Y:S02]  /*9430*/  SYNCS.PHASECHK.TRANS64.TRYWAIT P0, [R0+URZ], R3 ;  /* 0x00000003000075a7 */ /* 0x0022a400080011ff */
[----:B--2---:R-:W-:Y:S05]  /*9440*/  @!P0 NANOSLEEP.SYNCS 0x989680 ;  /* 0x009896800000895d */ /* 0x004fea0003900000 */
[----:B------:R-:W2:Y:S02]  /*9450*/  @!P0 SYNCS.PHASECHK.TRANS64 P0, [R0+URZ], R3 ;  /* 0x00000003000085a7 */ /* 0x000ea400080010ff */
[----:B--2---:R-:W-:Y:S05]  /*9460*/  @!P0 BRA `(.L_x_209) ;  /* 0xfffffffc00f08947 */ /* 0x004fea000383ffff */
[----:B------:R-:W-:Y:S05]  /*9470*/  BRA `(.L_x_210) ;  /* 0xffffffa400d47947 */ /* 0x000fea000383ffff */
.L_x_71:
[----:B------:R-:W-:-:S07]  /*9480*/  MOV R0, UR5 ;  /* 0x0000000500007c02 */ /* 0x000fce0008000f00 */
.L_x_211:
[----:B-1----:R1:W2:Y:S02]  /*9490*/  SYNCS.PHASECHK.TRANS64.TRYWAIT P0, [R0+URZ], R3 ;  /* 0x00000003000075a7 */ /* 0x0022a400080011ff */
[----:B--2---:R-:W-:Y:S05]  /*94a0*/  @!P0 NANOSLEEP.SYNCS 0x989680 ;  /* 0x009896800000895d */ /* 0x004fea0003900000 */
[----:B------:R-:W2:Y:S02]  /*94b0*/  @!P0 SYNCS.PHASECHK.TRANS64 P0, [R0+URZ], R3 ;  /* 0x00000003000085a7 */ /* 0x000ea400080010ff */
[----:B--2---:R-:W-:Y:S05]  /*94c0*/  @!P0 BRA `(.L_x_211) ;  /* 0xfffffffc00f08947 */ /* 0x004fea000383ffff */
[----:B------:R-:W-:Y:S05]  /*94d0*/  BRA `(.L_x_212) ;  /* 0xffffffa400e07947 */ /* 0x000fea000383ffff */
.L_x_72:
[----:B------:R-:W-:-:S07]  /*94e0*/  MOV R0, UR5 ;  /* 0x0000000500007c02 */ /* 0x000fce0008000f00 */
.L_x_213:
[----:B-1----:R1:W2:Y:S02]  /*94f0*/  SYNCS.PHASECHK.TRANS64.TRYWAIT P0, [R0+URZ], R3 ;  /* 0x00000003000075a7 */ /* 0x0022a400080011ff */
[----:B--2---:R-:W-:Y:S05]  /*9500*/  @!P0 NANOSLEEP.SYNCS 0x989680 ;  /* 0x009896800000895d */ /* 0x004fea0003900000 */
[----:B------:R-:W2:Y:S02]  /*9510*/  @!P0 SYNCS.PHASECHK.TRANS64 P0, [R0+URZ], R3 ;  /* 0x00000003000085a7 */ /* 0x000ea400080010ff */
[----:B--2---:R-:W-:Y:S05]  /*9520*/  @!P0 BRA `(.L_x_213) ;  /* 0xfffffffc00f08947 */ /* 0x004fea000383ffff */
[----:B------:R-:W-:Y:S05]  /*9530*/  BRA `(.L_x_214) ;  /* 0xffffffa400ec7947 */ /* 0x000fea000383ffff */
.L_x_73:
[----:B------:R-:W-:-:S07]  /*9540*/  MOV R0, UR5 ;  /* 0x0000000500007c02 */ /* 0x000fce0008000f00 */
.L_x_215:
[----:B-1----:R1:W2:Y:S02]  /*9550*/  SYNCS.PHASECHK.TRANS64.TRYWAIT P0, [R0+URZ], R3 ;  /* 0x00000003000075a7 */ /* 0x0022a400080011ff */
[----:B--2---:R-:W-:Y:S05]  /*9560*/  @!P0 NANOSLEEP.SYNCS 0x989680 ;  /* 0x009896800000895d */ /* 0x004fea0003900000 */
[----:B------:R-:W2:Y:S02]  /*9570*/  @!P0 SYNCS.PHASECHK.TRANS64 P0, [R0+URZ], R3 ;  /* 0x00000003000085a7 */ /* 0x000ea400080010ff */
[----:B--2---:R-:W-:Y:S05]  /*9580*/  @!P0 BRA `(.L_x_215) ;  /* 0xfffffffc00f08947 */ /* 0x004fea000383ffff */
[----:B------:R-:W-:Y:S05]  /*9590*/  BRA `(.L_x_216) ;  /* 0xffffffa400f87947 */ /* 0x000fea000383ffff */
.L_x_74:
[----:B------:R-:W-:-:S07]  /*95a0*/  MOV R0, UR5 ;  /* 0x0000000500007c02 */ /* 0x000fce0008000f00 */
.L_x_217:
[----:B-1----:R1:W2:Y:S02]  /*95b0*/  SYNCS.PHASECHK.TRANS64.TRYWAIT P0, [R0+URZ], R3 ;  /* 0x00000003000075a7 */ /* 0x0022a400080011ff */
[----:B--2---:R-:W-:Y:S05]  /*95c0*/  @!P0 NANOSLEEP.SYNCS 0x989680 ;  /* 0x009896800000895d */ /* 0x004fea0003900000 */
[----:B------:R-:W2:Y:S02]  /*95d0*/  @!P0 SYNCS.PHASECHK.TRANS64 P0, [R0+URZ], R3 ;  /* 0x00000003000085a7 */ /* 0x000ea400080010ff */
[----:B--2---:R-:W-:Y:S05]  /*95e0*/  @!P0 BRA `(.L_x_217) ;  /* 0xfffffffc00f08947 */ /* 0x004fea000383ffff */
[----:B------:R-:W-:Y:S05]  /*95f0*/  BRA `(.L_x_218) ;  /* 0xffffffa800047947 */ /* 0x000fea000383ffff */
.L_x_75:
[----:B------:R-:W-:-:S07]  /*9600*/  MOV R0, UR5 ;  /* 0x0000000500007c02 */ /* 0x000fce0008000f00 */
.L_x_219:
[----:B-1----:R1:W2:Y:S02]  /*9610*/  SYNCS.PHASECHK.TRANS64.TRYWAIT P0, [R0+URZ], R3 ;  /* 0x00000003000075a7 */ /* 0x0022a400080011ff */
[----:B--2---:R-:W-:Y:S05]  /*9620*/  @!P0 NANOSLEEP.SYNCS 0x989680 ;  /* 0x009896800000895d */ /* 0x004fea0003900000 */
[----:B------:R-:W2:Y:S02]  /*9630*/  @!P0 SYNCS.PHASECHK.TRANS64 P0, [R0+URZ], R3 ;  /* 0x00000003000085a7 */ /* 0x000ea400080010ff */
[----:B--2---:R-:W-:Y:S05]  /*9640*/  @!P0 BRA `(.L_x_219) ;  /* 0xfffffffc00f08947 */ /* 0x004fea000383ffff */
[----:B------:R-:W-:Y:S05]  /*9650*/  BRA `(.L_x_220) ;  /* 0xffffffa800107947 */ /* 0x000fea000383ffff */
.L_x_76:
[----:B------:R-:W-:-:S07]  /*9660*/  MOV R0, UR5 ;  /* 0x0000000500007c02 */ /* 0x000fce0008000f00 */
.L_x_221:
[----:B-1----:R1:W2:Y:S02]  /*9670*/  SYNCS.PHASECHK.TRANS64.TRYWAIT P0, [R0+URZ], R3 ;  /* 0x00000003000075a7 */ /* 0x0022a400080011ff */
[----:B--2---:R-:W-:Y:S05]  /*9680*/  @!P0 NANOSLEEP.SYNCS 0x989680 ;  /* 0x009896800000895d */ /* 0x004fea0003900000 */
[----:B------:R-:W2:Y:S02]  /*9690*/  @!P0 SYNCS.PHASECHK.TRANS64 P0, [R0+URZ], R3 ;  /* 0x00000003000085a7 */ /* 0x000ea400080010ff */
[----:B--2---:R-:W-:Y:S05]  /*96a0*/  @!P0 BRA `(.L_x_221) ;  /* 0xfffffffc00f08947 */ /* 0x004fea000383ffff */
[----:B------:R-:W-:Y:S05]  /*96b0*/  BRA `(.L_x_222) ;  /* 0xffffffa8001c7947 */ /* 0x000fea000383ffff */
.L_x_77:
[----:B------:R-:W-:-:S07]  /*96c0*/  MOV R0, UR5 ;  /* 0x0000000500007c02 */ /* 0x000fce0008000f00 */
.L_x_223:
[----:B-1----:R1:W2:Y:S02]  /*96d0*/  SYNCS.PHASECHK.TRANS64.TRYWAIT P0, [R0+URZ], R3 ;  /* 0x00000003000075a7 */ /* 0x0022a400080011ff */
[----:B--2---:R-:W-:Y:S05]  /*96e0*/  @!P0 NANOSLEEP.SYNCS 0x989680 ;  /* 0x009896800000895d */ /* 0x004fea0003900000 */
[----:B------:R-:W2:Y:S02]  /*96f0*/  @!P0 SYNCS.PHASECHK.TRANS64 P0, [R0+URZ], R3 ;  /* 0x00000003000085a7 */ /* 0x000ea400080010ff */
[----:B--2---:R-:W-:Y:S05]  /*9700*/  @!P0 BRA `(.L_x_223) ;  /* 0xfffffffc00f08947 */ /* 0x004fea000383ffff */
[----:B------:R-:W-:Y:S05]  /*9710*/  BRA `(.L_x_224) ;  /* 0xffffffa800287947 */ /* 0x000fea000383ffff */
.L_x_78:
[----:B------:R-:W-:-:S07]  /*9720*/  MOV R0, UR5 ;  /* 0x0000000500007c02 */ /* 0x000fce0008000f00 */
.L_x_225:
[----:B-1----:R1:W2:Y:S02]  /*9730*/  SYNCS.PHASECHK.TRANS64.TRYWAIT P0, [R0+URZ], R3 ;  /* 0x00000003000075a7 */ /* 0x0022a400080011ff */
[----:B--2---:R-:W-:Y:S05]  /*9740*/  @!P0 NANOSLEEP.SYNCS 0x989680 ;  /* 0x009896800000895d */ /* 0x004fea0003900000 */
[----:B------:R-:W2:Y:S02]  /*9750*/  @!P0 SYNCS.PHASECHK.TRANS64 P0, [R0+URZ], R3 ;  /* 0x00000003000085a7 */ /* 0x000ea400080010ff */
[----:B--2---:R-:W-:Y:S05]  /*9760*/  @!P0 BRA `(.L_x_225) ;  /* 0xfffffffc00f08947 */ /* 0x004fea000383ffff */
[----:B------:R-:W-:Y:S05]  /*9770*/  BRA `(.L_x_226) ;  /* 0xffffffa800347947 */ /* 0x000fea000383ffff */
.L_x_79:
[----:B------:R-:W-:-:S07]  /*9780*/  MOV R0, UR5 ;  /* 0x0000000500007c02 */ /* 0x000fce0008000f00 */
.L_x_227:
[----:B-1----:R1:W2:Y:S02]  /*9790*/  SYNCS.PHASECHK.TRANS64.TRYWAIT P0, [R0+URZ], R3 ;  /* 0x00000003000075a7 */ /* 0x0022a400080011ff */
[----:B--2---:R-:W-:Y:S05]  /*97a0*/  @!P0 NANOSLEEP.SYNCS 0x989680 ;  /* 0x009896800000895d */ /* 0x004fea0003900000 */
[----:B------:R-:W2:Y:S02]  /*97b0*/  @!P0 SYNCS.PHASECHK.TRANS64 P0, [R0+URZ], R3 ;  /* 0x00000003000085a7 */ /* 0x000ea400080010ff */
[----:B--2---:R-:W-:Y:S05]  /*97c0*/  @!P0 BRA `(.L_x_227) ;  /* 0xfffffffc00f08947 */ /* 0x004fea000383ffff */
[----:B------:R-:W-:Y:S05]  /*97d0*/  BRA `(.L_x_228) ;  /* 0xffffffa800407947 */ /* 0x000fea000383ffff */
.L_x_80:
[----:B------:R-:W-:-:S07]  /*97e0*/  MOV R0, UR5 ;  /* 0x0000000500007c02 */ /* 0x000fce0008000f00 */
.L_x_229:
[----:B-1----:R1:W2:Y:S02]  /*97f0*/  SYNCS.PHASECHK.TRANS64.TRYWAIT P0, [R0+URZ], R3 ;  /* 0x00000003000075a7 */ /* 0x0022a400080011ff */
[----:B--2---:R-:W-:Y:S05]  /*9800*/  @!P0 NANOSLEEP.SYNCS 0x989680 ;  /* 0x009896800000895d */ /* 0x004fea0003900000 */
[----:B------:R-:W2:Y:S02]  /*9810*/  @!P0 SYNCS.PHASECHK.TRANS64 P0, [R0+URZ], R3 ;  /* 0x00000003000085a7 */ /* 0x000ea400080010ff */
[----:B--2---:R-:W-:Y:S05]  /*9820*/  @!P0 BRA `(.L_x_229) ;  /* 0xfffffffc00f08947 */ /* 0x004fea000383ffff */
[----:B------:R-:W-:Y:S05]  /*9830*/  BRA `(.L_x_230) ;  /* 0xffffffa8004c7947 */ /* 0x000fea000383ffff */
.L_x_81:
[----:B------:R-:W-:-:S07]  /*9840*/  MOV R0, UR5 ;  /* 0x0000000500007c02 */ /* 0x000fce0008000f00 */
.L_x_231:
[----:B-1----:R1:W2:Y:S02]  /*9850*/  SYNCS.PHASECHK.TRANS64.TRYWAIT P0, [R0+URZ], R3 ;  /* 0x00000003000075a7 */ /* 0x0022a400080011ff */
[----:B--2---:R-:W-:Y:S05]  /*9860*/  @!P0 NANOSLEEP.SYNCS 0x989680 ;  /* 0x009896800000895d */ /* 0x004fea0003900000 */
[----:B------:R-:W2:Y:S02]  /*9870*/  @!P0 SYNCS.PHASECHK.TRANS64 P0, [R0+URZ], R3 ;  /* 0x00000003000085a7 */ /* 0x000ea400080010ff */
[----:B--2---:R-:W-:Y:S05]  /*9880*/  @!P0 BRA `(.L_x_231) ;  /* 0xfffffffc00f08947 */ /* 0x004fea000383ffff */
[----:B------:R-:W-:Y:S05]  /*9890*/  BRA `(.L_x_232) ;  /* 0xffffffa800587947 */ /* 0x000fea000383ffff */
.L_x_82:
[----:B------:R-:W-:-:S07]  /*98a0*/  MOV R0, UR5 ;  /* 0x0000000500007c02 */ /* 0x000fce0008000f00 */
.L_x_233:
[----:B-1----:R1:W2:Y:S02]  /*98b0*/  SYNCS.PHASECHK.TRANS64.TRYWAIT P0, [R0+URZ], R3 ;  /* 0x00000003000075a7 */ /* 0x0022a400080011ff */
[----:B--2---:R-:W-:Y:S05]  /*98c0*/  @!P0 NANOSLEEP.SYNCS 0x989680 ;  /* 0x009896800000895d */ /* 0x004fea0003900000 */
[----:B------:R-:W2:Y:S02]  /*98d0*/  @!P0 SYNCS.PHASECHK.TRANS64 P0, [R0+URZ], R3 ;  /* 0x00000003000085a7 */ /* 0x000ea400080010ff */
[----:B--2---:R-:W-:Y:S05]  /*98e0*/  @!P0 BRA `(.L_x_233) ;  /* 0xfffffffc00f08947 */ /* 0x004fea000383ffff */
[----:B------:R-:W-:Y:S05]  /*98f0*/  BRA `(.L_x_234) ;  /* 0xffffffa800647947 */ /* 0x000fea000383ffff */
.L_x_83:
[----:B------:R-:W-:-:S07]  /*9900*/  MOV R0, UR5 ;  /* 0x0000000500007c02 */ /* 0x000fce0008000f00 */
.L_x_235:
[----:B-1----:R1:W2:Y:S02]  /*9910*/  SYNCS.PHASECHK.TRANS64.TRYWAIT P0, [R0+URZ], R3 ;  /* 0x00000003000075a7 */ /* 0x0022a400080011ff */
[----:B--2---:R-:W-:Y:S05]  /*9920*/  @!P0 NANOSLEEP.SYNCS 0x989680 ;  /* 0x009896800000895d */ /* 0x004fea0003900000 */
[----:B------:R-:W2:Y:S02]  /*9930*/  @!P0 SYNCS.PHASECHK.TRANS64 P0, [R0+URZ], R3 ;  /* 0x00000003000085a7 */ /* 0x000ea400080010ff */
[----:B--2---:R-:W-:Y:S05]  /*9940*/  @!P0 BRA `(.L_x_235) ;  /* 0xfffffffc00f08947 */ /* 0x004fea000383ffff */
[----:B------:R-:W-:Y:S05]  /*9950*/  BRA `(.L_x_236) ;  /* 0xffffffa800707947 */ /* 0x000fea000383ffff */
.L_x_84:
[----:B------:R-:W-:-:S07]  /*9960*/  MOV R0, UR5 ;  /* 0x0000000500007c02 */ /* 0x000fce0008000f00 */
.L_x_237:
[----:B-1----:R1:W2:Y:S02]  /*9970*/  SYNCS.PHASECHK.TRANS64.TRYWAIT P0, [R0+URZ], R3 ;  /* 0x00000003000075a7 */ /* 0x0022a400080011ff */
[----:B--2---:R-:W-:Y:S05]  /*9980*/  @!P0 NANOSLEEP.SYNCS 0x989680 ;  /* 0x009896800000895d */ /* 0x004fea0003900000 */
[----:B------:R-:W2:Y:S02]  /*9990*/  @!P0 SYNCS.PHASECHK.TRANS64 P0, [R0+URZ], R3 ;  /* 0x00000003000085a7 */ /* 0x000ea400080010ff */
[----:B--2---:R-:W-:Y:S05]  /*99a0*/  @!P0 BRA `(.L_x_237) ;  /* 0xfffffffc00f08947 */ /* 0x004fea000383ffff */
[----:B------:R-:W-:Y:S05]  /*99b0*/  BRA `(.L_x_238) ;  /* 0xffffffa8007c7947 */ /* 0x000fea000383ffff */
.L_x_85:
[----:B------:R-:W-:-:S07]  /*99c0*/  MOV R0, UR5 ;  /* 0x0000000500007c02 */ /* 0x000fce0008000f00 */
.L_x_239:
[----:B-1----:R1:W2:Y:S02]  /*99d0*/  SYNCS.PHASECHK.TRANS64.TRYWAIT P0, [R0+URZ], R3 ;  /* 0x00000003000075a7 */ /* 0x0022a400080011ff */
[----:B--2---:R-:W-:Y:S05]  /*99e0*/  @!P0 NANOSLEEP.SYNCS 0x989680 ;  /* 0x009896800000895d */ /* 0x004fea0003900000 */
[----:B------:R-:W2:Y:S02]  /*99f0*/  @!P0 SYNCS.PHASECHK.TRANS64 P0, [R0+URZ], R3 ;  /* 0x00000003000085a7 */ /* 0x000ea400080010ff */
[----:B--2---:R-:W-:Y:S05]  /*9a00*/  @!P0 BRA `(.L_x_239) ;  /* 0xfffffffc00f08947 */ /* 0x004fea000383ffff */
[----:B------:R-:W-:Y:S05]  /*9a10*/  BRA `(.L_x_240) ;  /* 0xffffffa800887947 */ /* 0x000fea000383ffff */
.L_x_86:
[----:B------:R-:W-:-:S07]  /*9a20*/  MOV R0, UR5 ;  /* 0x0000000500007c02 */ /* 0x000fce0008000f00 */
.L_x_241:
[----:B-1----:R1:W2:Y:S02]  /*9a30*/  SYNCS.PHASECHK.TRANS64.TRYWAIT P0, [R0+URZ], R3 ;  /* 0x00000003000075a7 */ /* 0x0022a400080011ff */
[----:B--2---:R-:W-:Y:S05]  /*9a40*/  @!P0 NANOSLEEP.SYNCS 0x989680 ;  /* 0x009896800000895d */ /* 0x004fea0003900000 */
[----:B------:R-:W2:Y:S02]  /*9a50*/  @!P0 SYNCS.PHASECHK.TRANS64 P0, [R0+URZ], R3 ;  /* 0x00000003000085a7 */ /* 0x000ea400080010ff */
[----:B--2---:R-:W-:Y:S05]  /*9a60*/  @!P0 BRA `(.L_x_241) ;  /* 0xfffffffc00f08947 */ /* 0x004fea000383ffff */
[----:B------:R-:W-:Y:S05]  /*9a70*/  BRA `(.L_x_242) ;  /* 0xffffffa800947947 */ /* 0x000fea000383ffff */
.L_x_87:
[----:B------:R-:W-:-:S07]  /*9a80*/  MOV R0, UR5 ;  /* 0x0000000500007c02 */ /* 0x000fce0008000f00 */
.L_x_243:
[----:B-1----:R1:W2:Y:S02]  /*9a90*/  SYNCS.PHASECHK.TRANS64.TRYWAIT P0, [R0+URZ], R3 ;  /* 0x00000003000075a7 */ /* 0x0022a400080011ff */
[----:B--2---:R-:W-:Y:S05]  /*9aa0*/  @!P0 NANOSLEEP.SYNCS 0x989680 ;  /* 0x009896800000895d */ /* 0x004fea0003900000 */
[----:B------:R-:W2:Y:S02]  /*9ab0*/  @!P0 SYNCS.PHASECHK.TRANS64 P0, [R0+URZ], R3 ;  /* 0x00000003000085a7 */ /* 0x000ea400080010ff */
[----:B--2---:R-:W-:Y:S05]  /*9ac0*/  @!P0 BRA `(.L_x_243) ;  /* 0xfffffffc00f08947 */ /* 0x004fea000383ffff */
[----:B------:R-:W-:Y:S05]  /*9ad0*/  BRA `(.L_x_244) ;  /* 0xffffffa800a07947 */ /* 0x000fea000383ffff */
.L_x_88:
[----:B------:R-:W-:-:S07]  /*9ae0*/  MOV R0, UR5 ;  /* 0x0000000500007c02 */ /* 0x000fce0008000f00 */
.L_x_245:
[----:B-1----:R1:W2:Y:S02]  /*9af0*/  SYNCS.PHASECHK.TRANS64.TRYWAIT P0, [R0+URZ], R3 ;  /* 0x00000003000075a7 */ /* 0x0022a400080011ff */
[----:B--2---:R-:W-:Y:S05]  /*9b00*/  @!P0 NANOSLEEP.SYNCS 0x989680 ;  /* 0x009896800000895d */ /* 0x004fea0003900000 */
[----:B------:R-:W2:Y:S02]  /*9b10*/  @!P0 SYNCS.PHASECHK.TRANS64 P0, [R0+URZ], R3 ;  /* 0x00000003000085a7 */ /* 0x000ea400080010ff */
[----:B--2---:R-:W-:Y:S05]  /*9b20*/  @!P0 BRA `(.L_x_245) ;  /* 0xfffffffc00f08947 */ /* 0x004fea000383ffff */
[----:B------:R-:W-:Y:S05]  /*9b30*/  BRA `(.L_x_246) ;  /* 0xffffffa800ac7947 */ /* 0x000fea000383ffff */
.L_x_89:
[----:B------:R-:W-:-:S07]  /*9b40*/  MOV R0, UR5 ;  /* 0x0000000500007c02 */ /* 0x000fce0008000f00 */
.L_x_247:
[----:B-1----:R1:W2:Y:S02]  /*9b50*/  SYNCS.PHASECHK.TRANS64.TRYWAIT P0, [R0+URZ], R3 ;  /* 0x00000003000075a7 */ /* 0x0022a400080011ff */
[----:B--2---:R-:W-:Y:S05]  /*9b60*/  @!P0 NANOSLEEP.SYNCS 0x989680 ;  /* 0x009896800000895d */ /* 0x004fea0003900000 */
[----:B------:R-:W2:Y:S02]  /*9b70*/  @!P0 SYNCS.PHASECHK.TRANS64 P0, [R0+URZ], R3 ;  /* 0x00000003000085a7 */ /* 0x000ea400080010ff */
[----:B--2---:R-:W-:Y:S05]  /*9b80*/  @!P0 BRA `(.L_x_247) ;  /* 0xfffffffc00f08947 */ /* 0x004fea000383ffff */
[----:B------:R-:W-:Y:S05]  /*9b90*/  BRA `(.L_x_248) ;  /* 0xffffffa800b87947 */ /* 0x000fea000383ffff */
.L_x_90:
[----:B------:R-:W-:-:S07]  /*9ba0*/  MOV R0, UR5 ;  /* 0x0000000500007c02 */ /* 0x000fce0008000f00 */
.L_x_249:
[----:B-1----:R1:W2:Y:S02]  /*9bb0*/  SYNCS.PHASECHK.TRANS64.TRYWAIT P0, [R0+URZ], R3 ;  /* 0x00000003000075a7 */ /* 0x0022a400080011ff */
[----:B--2---:R-:W-:Y:S05]  /*9bc0*/  @!P0 NANOSLEEP.SYNCS 0x989680 ;  /* 0x009896800000895d */ /* 0x004fea0003900000 */
[----:B------:R-:W2:Y:S02]  /*9bd0*/  @!P0 SYNCS.PHASECHK.TRANS64 P0, [R0+URZ], R3 ;  /* 0x00000003000085a7 */ /* 0x000ea400080010ff */
[----:B--2---:R-:W-:Y:S05]  /*9be0*/  @!P0 BRA `(.L_x_249) ;  /* 0xfffffffc00f08947 */ /* 0x004fea000383ffff */
[----:B------:R-:W-:Y:S05]  /*9bf0*/  BRA `(.L_x_250) ;  /* 0xffffffa800c47947 */ /* 0x000fea000383ffff */
.L_x_91:
[----:B------:R-:W-:-:S07]  /*9c00*/  MOV R0, UR5 ;  /* 0x0000000500007c02 */ /* 0x000fce0008000f00 */
.L_x_251:
[----:B-1----:R1:W2:Y:S02]  /*9c10*/  SYNCS.PHASECHK.TRANS64.TRYWAIT P0, [R0+URZ], R3 ;  /* 0x00000003000075a7 */ /* 0x0022a400080011ff */
[----:B--2---:R-:W-:Y:S05]  /*9c20*/  @!P0 NANOSLEEP.SYNCS 0x989680 ;  /* 0x009896800000895d */ /* 0x004fea0003900000 */
[----:B------:R-:W2:Y:S02]  /*9c30*/  @!P0 SYNCS.PHASECHK.TRANS64 P0, [R0+URZ], R3 ;  /* 0x00000003000085a7 */ /* 0x000ea400080010ff */
[----:B--2---:R-:W-:Y:S05]  /*9c40*/  @!P0 BRA `(.L_x_251) ;  /* 0xfffffffc00f08947 */ /* 0x004fea000383ffff */
[----:B------:R-:W-:Y:S05]  /*9c50*/  BRA `(.L_x_252) ;  /* 0xffffffa800d07947 */ /* 0x000fea000383ffff */
.L_x_92:
[----:B------:R-:W-:-:S07]  /*9c60*/  MOV R0, UR5 ;  /* 0x0000000500007c02 */ /* 0x000fce0008000f00 */
.L_x_253:
[----:B-1----:R1:W2:Y:S02]  /*9c70*/  SYNCS.PHASECHK.TRANS64.TRYWAIT P0, [R0+URZ], R3 ;  /* 0x00000003000075a7 */ /* 0x0022a400080011ff */
[----:B--2---:R-:W-:Y:S05]  /*9c80*/  @!P0 NANOSLEEP.SYNCS 0x989680 ;  /* 0x009896800000895d */ /* 0x004fea0003900000 */
[----:B------:R-:W2:Y:S02]  /*9c90*/  @!P0 SYNCS.PHASECHK.TRANS64 P0, [R0+URZ], R3 ;  /* 0x00000003000085a7 */ /* 0x000ea400080010ff */
[----:B--2---:R-:W-:Y:S05]  /*9ca0*/  @!P0 BRA `(.L_x_253) ;  /* 0xfffffffc00f08947 */ /* 0x004fea000383ffff */
[----:B------:R-:W-:Y:S05]  /*9cb0*/  BRA `(.L_x_254) ;  /* 0xffffffa800dc7947 */ /* 0x000fea000383ffff */
.L_x_93:
[----:B------:R-:W-:-:S07]  /*9cc0*/  MOV R0, UR5 ;  /* 0x0000000500007c02 */ /* 0x000fce0008000f00 */
.L_x_255:
[----:B-1----:R1:W2:Y:S02]  /*9cd0*/  SYNCS.PHASECHK.TRANS64.TRYWAIT P0, [R0+URZ], R3 ;  /* 0x00000003000075a7 */ /* 0x0022a400080011ff */
[----:B--2---:R-:W-:Y:S05]  /*9ce0*/  @!P0 NANOSLEEP.SYNCS 0x989680 ;  /* 0x009896800000895d */ /* 0x004fea0003900000 */
[----:B------:R-:W2:Y:S02]  /*9cf0*/  @!P0 SYNCS.PHASECHK.TRANS64 P0, [R0+URZ], R3 ;  /* 0x00000003000085a7 */ /* 0x000ea400080010ff */
[----:B--2---:R-:W-:Y:S05]  /*9d00*/  @!P0 BRA `(.L_x_255) ;  /* 0xfffffffc00f08947 */ /* 0x004fea000383ffff */
[----:B------:R-:W-:Y:S05]  /*9d10*/  BRA `(.L_x_256) ;  /* 0xffffffa800e87947 */ /* 0x000fea000383ffff */
.L_x_94:
[----:B------:R-:W-:-:S07]  /*9d20*/  MOV R0, UR5 ;  /* 0x0000000500007c02 */ /* 0x000fce0008000f00 */
.L_x_257:
[----:B-1----:R1:W2:Y:S02]  /*9d30*/  SYNCS.PHASECHK.TRANS64.TRYWAIT P0, [R0+URZ], R3 ;  /* 0x00000003000075a7 */ /* 0x0022a400080011ff */
[----:B--2---:R-:W-:Y:S05]  /*9d40*/  @!P0 NANOSLEEP.SYNCS 0x989680 ;  /* 0x009896800000895d */ /* 0x004fea0003900000 */
[----:B------:R-:W2:Y:S02]  /*9d50*/  @!P0 SYNCS.PHASECHK.TRANS64 P0, [R0+URZ], R3 ;  /* 0x00000003000085a7 */ /* 0x000ea400080010ff */
[----:B--2---:R-:W-:Y:S05]  /*9d60*/  @!P0 BRA `(.L_x_257) ;  /* 0xfffffffc00f08947 */ /* 0x004fea000383ffff */
[----:B------:R-:W-:Y:S05]  /*9d70*/  BRA `(.L_x_258) ;  /* 0xffffffa800f47947 */ /* 0x000fea000383ffff */
.L_x_95:
[----:B------:R-:W-:-:S07]  /*9d80*/  MOV R0, UR5 ;  /* 0x0000000500007c02 */ /* 0x000fce0008000f00 */
.L_x_259:
[----:B-1----:R1:W2:Y:S02]  /*9d90*/  SYNCS.PHASECHK.TRANS64.TRYWAIT P0, [R0+URZ], R3 ;  /* 0x00000003000075a7 */ /* 0x0022a400080011ff */
[----:B--2---:R-:W-:Y:S05]  /*9da0*/  @!P0 NANOSLEEP.SYNCS 0x989680 ;  /* 0x009896800000895d */ /* 0x004fea0003900000 */
[----:B------:R-:W2:Y:S02]  /*9db0*/  @!P0 SYNCS.PHASECHK.TRANS64 P0, [R0+URZ], R3 ;  /* 0x00000003000085a7 */ /* 0x000ea400080010ff */
[----:B--2---:R-:W-:Y:S05]  /*9dc0*/  @!P0 BRA `(.L_x_259) ;  /* 0xfffffffc00f08947 */ /* 0x004fea000383ffff */
[----:B------:R-:W-:Y:S05]  /*9dd0*/  BRA `(.L_x_260) ;  /* 0xffffffac00007947 */ /* 0x000fea000383ffff */
.L_x_96:
[----:B------:R-:W-:-:S07]  /*9de0*/  MOV R0, UR5 ;  /* 0x0000000500007c02 */ /* 0x000fce0008000f00 */
.L_x_261:
[----:B-1----:R1:W2:Y:S02]  /*9df0*/  SYNCS.PHASECHK.TRANS64.TRYWAIT P0, [R0+URZ], R3 ;  /* 0x00000003000075a7 */ /* 0x0022a400080011ff */
[----:B--2---:R-:W-:Y:S05]  /*9e00*/  @!P0 NANOSLEEP.SYNCS 0x989680 ;  /* 0x009896800000895d */ /* 0x004fea0003900000 */
[----:B------:R-:W2:Y:S02]  /*9e10*/  @!P0 SYNCS.PHASECHK.TRANS64 P0, [R0+URZ], R3 ;  /* 0x00000003000085a7 */ /* 0x000ea400080010ff */
[----:B--2---:R-:W-:Y:S05]  /*9e20*/  @!P0 BRA `(.L_x_261) ;  /* 0xfffffffc00f08947 */ /* 0x004fea000383ffff */
[----:B------:R-:W-:Y:S05]  /*9e30*/  BRA `(.L_x_262) ;  /* 0xffffffac000c7947 */ /* 0x000fea000383ffff */
.L_x_99:
[----:B-1----:R1:W2:Y:S02]  /*9e40*/  SYNCS.PHASECHK.TRANS64.TRYWAIT P0, [R2+URZ+0x3e0], R4 ;  /* 0x0003e004020075a7 */ /* 0x0022a400080011ff */
[----:B--2---:R-:W-:Y:S05]  /*9e50*/  @!P0 NANOSLEEP.SYNCS 0x989680 ;  /* 0x009896800000895d */ /* 0x004fea0003900000 */
[----:B------:R-:W2:Y:S02]  /*9e60*/  @!P0 SYNCS.PHASECHK.TRANS64 P0, [R2+URZ+0x3e0], R4 ;  /* 0x0003e004020085a7 */ /* 0x000ea400080010ff */
[----:B--2---:R-:W-:Y:S05]  /*9e70*/  @!P0 BRA `(.L_x_99) ;  /* 0xfffffffc00f08947 */ /* 0x004fea000383ffff */
[----:B------:R-:W-:Y:S05]  /*9e80*/  BRA `(.L_x_263) ;  /* 0xffffffac00687947 */ /* 0x000fea000383ffff */
.L_x_100:
[----:B------:R-:W-:-:S07]  /*9e90*/  MOV R2, UR4 ;  /* 0x0000000400027c02 */ /* 0x000fce0008000f00 */
.L_x_264:
[----:B-1----:R1:W2:Y:S02]  /*9ea0*/  SYNCS.PHASECHK.TRANS64.TRYWAIT P0, [R2+URZ+0x390], R5 ;  /* 0x00039005020075a7 */ /* 0x0022a400080011ff */
[----:B--2---:R-:W-:Y:S05]  /*9eb0*/  @!P0 NANOSLEEP.SYNCS 0x989680 ;  /* 0x009896800000895d */ /* 0x004fea0003900000 */
[----:B------:R-:W2:Y:S02]  /*9ec0*/  @!P0 SYNCS.PHASECHK.TRANS64 P0, [R2+URZ+0x390], R5 ;  /* 0x00039005020085a7 */ /* 0x000ea400080010ff */
[----:B--2---:R-:W-:Y:S05]  /*9ed0*/  @!P0 BRA `(.L_x_264) ;  /* 0xfffffffc00f08947 */ /* 0x004fea000383ffff */
[----:B------:R-:W-:Y:S05]  /*9ee0*/  BRA `(.L_x_265) ;  /* 0xffffffac00787947 */ /* 0x000fea000383ffff */
.L_x_101:
[----:B-1----:R1:W2:Y:S02]  /*9ef0*/  SYNCS.PHASECHK.TRANS64.TRYWAIT P1, [R2+URZ+0x380], R4 ;  /* 0x00038004020075a7 */ /* 0x0022a400080211ff */
[----:B--2---:R-:W-:Y:S05]  /*9f00*/  @!P1 NANOSLEEP.SYNCS 0x989680 ;  /* 0x009896800000995d */ /* 0x004fea0003900000 */
[----:B------:R-:W2:Y:S02]  /*9f10*/  @!P1 SYNCS.PHASECHK.TRANS64 P1, [R2+URZ+0x380], R4 ;  /* 0x00038004020095a7 */ /* 0x000ea400080210ff */
[----:B--2---:R-:W-:Y:S05]  /*9f20*/  @!P1 BRA `(.L_x_101) ;  /* 0xfffffffc00f09947 */ /* 0x004fea000383ffff */
[----:B------:R-:W-:Y:S05]  /*9f30*/  BRA `(.L_x_266) ;  /* 0xffffffac00a87947 */ /* 0x000fea000383ffff */
.L_x_104:
[----:B------:R-:W-:-:S07]  /*9f40*/  MOV R0, UR4 ;  /* 0x0000000400007c02 */ /* 0x000fce0008000f00 */
.L_x_267:
[----:B-1----:R1:W2:Y:S02]  /*9f50*/  SYNCS.PHASECHK.TRANS64.TRYWAIT P0, [R0+URZ+0x390], R2 ;  /* 0x00039002000075a7 */ /* 0x0022a400080011ff */
[----:B--2---:R-:W-:Y:S05]  /*9f60*/  @!P0 NANOSLEEP.SYNCS 0x989680 ;  /* 0x009896800000895d */ /* 0x004fea0003900000 */
[----:B------:R-:W2:Y:S02]  /*9f70*/  @!P0 SYNCS.PHASECHK.TRANS64 P0, [R0+URZ+0x390], R2 ;  /* 0x00039002000085a7 */ /* 0x000ea400080010ff */
[----:B--2---:R-:W-:Y:S05]  /*9f80*/  @!P0 BRA `(.L_x_267) ;  /* 0xfffffffc00f08947 */ /* 0x004fea000383ffff */
[----:B------:R-:W-:Y:S05]  /*9f90*/  BRA `(.L_x_103) ;  /* 0xffffffac00fc7947 */ /* 0x000fea000383ffff */
.L_x_111:
[----:B-1----:R1:W2:Y:S02]  /*9fa0*/  SYNCS.PHASECHK.TRANS64.TRYWAIT P1, [R0+URZ+0x380], R2 ;  /* 0x00038002000075a7 */ /* 0x0022a400080211ff */
[----:B--2---:R-:W-:Y:S05]  /*9fb0*/  @!P1 NANOSLEEP.SYNCS 0x989680 ;  /* 0x009896800000995d */ /* 0x004fea0003900000 */
[----:B------:R-:W2:Y:S02]  /*9fc0*/  @!P1 SYNCS.PHASECHK.TRANS64 P1, [R0+URZ+0x380], R2 ;  /* 0x00038002000095a7 */ /* 0x000ea400080210ff */
[----:B--2---:R-:W-:Y:S05]  /*9fd0*/  @!P1 BRA `(.L_x_111) ;  /* 0xfffffffc00f09947 */ /* 0x004fea000383ffff */
[----:B------:R-:W-:Y:S05]  /*9fe0*/  BRA `(.L_x_268) ;  /* 0xffffffb400587947 */ /* 0x000fea000383ffff */
.L_x_112:
[----:B------:R-:W-:-:S07]  /*9ff0*/  MOV R2, UR19 ;  /* 0x0000001300027c02 */ /* 0x000fce0008000f00 */
.L_x_269:
[----:B-1----:R1:W2:Y:S02]  /*a000*/  SYNCS.PHASECHK.TRANS64.TRYWAIT P0, [R2+URZ+0x3c0], R0 ;  /* 0x0003c000020075a7 */ /* 0x0022a400080011ff */
[----:B--2---:R-:W-:Y:S05]  /*a010*/  @!P0 NANOSLEEP.SYNCS 0x989680 ;  /* 0x009896800000895d */ /* 0x004fea0003900000 */
[----:B------:R-:W2:Y:S02]  /*a020*/  @!P0 SYNCS.PHASECHK.TRANS64 P0, [R2+URZ+0x3c0], R0 ;  /* 0x0003c000020085a7 */ /* 0x000ea400080010ff */
[----:B--2---:R-:W-:Y:S05]  /*a030*/  @!P0 BRA `(.L_x_269) ;  /* 0xfffffffc00f08947 */ /* 0x004fea000383ffff */
[----:B------:R-:W-:Y:S05]  /*a040*/  BRA `(.L_x_270) ;  /* 0xffffffb4008c7947 */ /* 0x000fea000383ffff */
.L_x_115:
[----:B------:R-:W-:Y:S07]  /*a050*/  MOV R0, UR6 ;  /* 0x0000000600007c02 */ /* 0x000fee0008000f00 */
.L_x_271:
[----:B-1----:R1:W2:Y:S02]  /*a060*/  SYNCS.PHASECHK.TRANS64.TRYWAIT P0, [R0+URZ], R2 ;  /* 0x00000002000075a7 */ /* 0x0022a400080011ff */
[----:B--2---:R-:W-:Y:S05]  /*a070*/  @!P0 NANOSLEEP.SYNCS 0x989680 ;  /* 0x009896800000895d */ /* 0x004fea0003900000 */
[----:B------:R-:W2:Y:S02]  /*a080*/  @!P0 SYNCS.PHASECHK.TRANS64 P0, [R0+URZ], R2 ;  /* 0x00000002000085a7 */ /* 0x000ea400080010ff */
[----:B--2---:R-:W-:Y:S05]  /*a090*/  @!P0 BRA `(.L_x_271) ;  /* 0xfffffffc00f08947 */ /* 0x004fea000383ffff */
[----:B------:R-:W-:Y:S05]  /*a0a0*/  BRA `(.L_x_114) ;  /* 0xffffffb400c47947 */ /* 0x000fea000383ffff */
.L_x_118:
[----:B------:R-:W-:-:S07]  /*a0b0*/  MOV R0, UR4 ;  /* 0x0000000400007c02 */ /* 0x000fce0008000f00 */
.L_x_272:
[----:B--2---:R2:W4:Y:S02]  /*a0c0*/  SYNCS.PHASECHK.TRANS64.TRYWAIT P0, [R0+URZ], R2 ;  /* 0x00000002000075a7 */ /* 0x00452400080011ff */
[----:B----4-:R-:W-:Y:S05]  /*a0d0*/  @!P0 NANOSLEEP.SYNCS 0x989680 ;  /* 0x009896800000895d */ /* 0x010fea0003900000 */
[----:B------:R-:W4:Y:S02]  /*a0e0*/  @!P0 SYNCS.PHASECHK.TRANS64 P0, [R0+URZ], R2 ;  /* 0x00000002000085a7 */ /* 0x000f2400080010ff */
[----:B----4-:R-:W-:Y:S05]  /*a0f0*/  @!P0 BRA `(.L_x_272) ;  /* 0xfffffffc00f08947 */ /* 0x010fea000383ffff */
[----:B------:R-:W-:Y:S05]  /*a100*/  BRA `(.L_x_273) ;  /* 0xffffffb800647947 */ /* 0x000fea000383ffff */
.L_x_119:
[----:B------:R-:W-:-:S07]  /*a110*/  MOV R0, UR5 ;  /* 0x0000000500007c02 */ /* 0x000fce0008000f00 */
.L_x_274:
[----:B-1----:R1:W2:Y:S02]  /*a120*/  SYNCS.PHASECHK.TRANS64.TRYWAIT P0, [R0+URZ], R3 ;  /* 0x00000003000075a7 */ /* 0x0022a400080011ff */
[----:B--2---:R-:W-:Y:S05]  /*a130*/  @!P0 NANOSLEEP.SYNCS 0x989680 ;  /* 0x009896800000895d */ /* 0x004fea0003900000 */
[----:B------:R-:W2:Y:S02]  /*a140*/  @!P0 SYNCS.PHASECHK.TRANS64 P0, [R0+URZ], R3 ;  /* 0x00000003000085a7 */ /* 0x000ea400080010ff */
[----:B--2---:R-:W-:Y:S05]  /*a150*/  @!P0 BRA `(.L_x_274) ;  /* 0xfffffffc00f08947 */ /* 0x004fea000383ffff */
[----:B------:R-:W-:Y:S05]  /*a160*/  BRA `(.L_x_275) ;  /* 0xffffffb800707947 */ /* 0x000fea000383ffff */
.L_x_120:
[----:B------:R-:W-:-:S07]  /*a170*/  MOV R0, UR5 ;  /* 0x0000000500007c02 */ /* 0x000fce0008000f00 */
.L_x_276:
[----:B-1----:R1:W2:Y:S02]  /*a180*/  SYNCS.PHASECHK.TRANS64.TRYWAIT P0, [R0+URZ], R3 ;  /* 0x00000003000075a7 */ /* 0x0022a400080011ff */
[----:B--2---:R-:W-:Y:S05]  /*a190*/  @!P0 NANOSLEEP.SYNCS 0x989680 ;  /* 0x009896800000895d */ /* 0x004fea0003900000 */
[----:B------:R-:W2:Y:S02]  /*a1a0*/  @!P0 SYNCS.PHASECHK.TRANS64 P0, [R0+URZ], R3 ;  /* 0x00000003000085a7 */ /* 0x000ea400080010ff */
[----:B--2---:R-:W-:Y:S05]  /*a1b0*/  @!P0 BRA `(.L_x_276) ;  /* 0xfffffffc00f08947 */ /* 0x004fea000383ffff */
[----:B------:R-:W-:Y:S05]  /*a1c0*/  BRA `(.L_x_277) ;  /* 0xffffffb8007c7947 */ /* 0x000fea000383ffff */
.L_x_121:
[----:B-1----:R-:W-:-:S07]  /*a1d0*/  MOV R0, UR4 ;  /* 0x0000000400007c02 */ /* 0x002fce0008000f00 */
.L_x_278:
[----:B-1----:R1:W2:Y:S02]  /*a1e0*/  SYNCS.PHASECHK.TRANS64.TRYWAIT P0, [R0+URZ], R2 ;  /* 0x00000002000075a7 */ /* 0x0022a400080011ff */
[----:B--2---:R-:W-:Y:S05]  /*a1f0*/  @!P0 NANOSLEEP.SYNCS 0x989680 ;  /* 0x009896800000895d */ /* 0x004fea0003900000 */
[----:B------:R-:W2:Y:S02]  /*a200*/  @!P0 SYNCS.PHASECHK.TRANS64 P0, [R0+URZ], R2 ;  /* 0x00000002000085a7 */ /* 0x000ea400080010ff */
[----:B--2---:R-:W-:Y:S05]  /*a210*/  @!P0 BRA `(.L_x_278) ;  /* 0xfffffffc00f08947 */ /* 0x004fea000383ffff */
[----:B------:R-:W-:Y:S05]  /*a220*/  BRA `(.L_x_279) ;  /* 0xffffffb800887947 */ /* 0x000fea000383ffff */
.L_x_126:
[----:B--2---:R2:W3:Y:S02]  /*a230*/  SYNCS.PHASECHK.TRANS64.TRYWAIT P0, [R12+URZ+0x380], R0 ;  /* 0x000380000c0075a7 */ /* 0x0044e400080011ff */
[----:B---3--:R-:W-:Y:S05]  /*a240*/  @!P0 NANOSLEEP.SYNCS 0x989680 ;  /* 0x009896800000895d */ /* 0x008fea0003900000 */
[----:B------:R-:W3:Y:S02]  /*a250*/  @!P0 SYNCS.PHASECHK.TRANS64 P0, [R12+URZ+0x380], R0 ;  /* 0x000380000c0085a7 */ /* 0x000ee400080010ff */
[----:B---3--:R-:W-:Y:S05]  /*a260*/  @!P0 BRA `(.L_x_126) ;  /* 0xfffffffc00f08947 */ /* 0x008fea000383ffff */
[----:B------:R-:W-:Y:S05]  /*a270*/  BRA `(.L_x_280) ;  /* 0xffffffbc009c7947 */ /* 0x000fea000383ffff */
.L_x_129:
[----:B-1----:R-:W-:Y:S07]  /*a280*/  MOV R0, UR17 ;  /* 0x0000001100007c02 */ /* 0x002fee0008000f00 */
.L_x_281:
[----:B-1----:R1:W2:Y:S02]  /*a290*/  SYNCS.PHASECHK.TRANS64.TRYWAIT P2, [R0+URZ+0x378], R8 ;  /* 0x00037808000075a7 */ /* 0x0022a400080411ff */
[----:B--2---:R-:W-:Y:S05]  /*a2a0*/  @!P2 NANOSLEEP.SYNCS 0x989680 ;  /* 0x009896800000a95d */ /* 0x004fea0003900000 */
[----:B------:R-:W2:Y:S02]  /*a2b0*/  @!P2 SYNCS.PHASECHK.TRANS64 P2, [R0+URZ+0x378], R8 ;  /* 0x000378080000a5a7 */ /* 0x000ea400080410ff */
[----:B--2---:R-:W-:Y:S05]  /*a2c0*/  @!P2 BRA `(.L_x_281) ;  /* 0xfffffffc00f0a947 */ /* 0x004fea000383ffff */
[----:B------:R-:W-:Y:S05]  /*a2d0*/  BRA `(.L_x_128) ;  /* 0xffffffc000fc7947 */ /* 0x000fea000383ffff */
.L_x_132:
[----:B-1----:R-:W-:Y:S07]  /*a2e0*/  MOV R0, UR17 ;  /* 0x0000001100007c02 */ /* 0x002fee0008000f00 */
.L_x_282:
[----:B-1----:R1:W2:Y:S02]  /*a2f0*/  SYNCS.PHASECHK.TRANS64.TRYWAIT P0, [R0+URZ+0x368], R6 ;  /* 0x00036806000075a7 */ /* 0x0022a400080011ff */
[----:B--2---:R-:W-:Y:S05]  /*a300*/  @!P0 NANOSLEEP.SYNCS 0x989680 ;  /* 0x009896800000895d */ /* 0x004fea0003900000 */
[----:B------:R-:W2:Y:S02]  /*a310*/  @!P0 SYNCS.PHASECHK.TRANS64 P0, [R0+URZ+0x368], R6 ;  /* 0x00036806000085a7 */ /* 0x000ea400080010ff */
[----:B--2---:R-:W-:Y:S05]  /*a320*/  @!P0 BRA `(.L_x_282) ;  /* 0xfffffffc00f08947 */ /* 0x004fea000383ffff */
[----:B------:R-:W-:Y:S05]  /*a330*/  BRA `(.L_x_283) ;  /* 0xffffffc4004c7947 */ /* 0x000fea000383ffff */
.L_x_135:
[----:B---3--:R3:W1:Y:S02]  /*a340*/  SYNCS.PHASECHK.TRANS64.TRYWAIT P0, [R3+URZ+0x380], R0 ;  /* 0x00038000030075a7 */ /* 0x00866400080011ff */
[----:B-1----:R-:W-:Y:S05]  /*a350*/  @!P0 NANOSLEEP.SYNCS 0x989680 ;  /* 0x009896800000895d */ /* 0x002fea0003900000 */
[----:B------:R-:W1:Y:S02]  /*a360*/  @!P0 SYNCS.PHASECHK.TRANS64 P0, [R3+URZ+0x380], R0 ;  /* 0x00038000030085a7 */ /* 0x000e6400080010ff */
[----:B-1----:R-:W-:Y:S05]  /*a370*/  @!P0 BRA `(.L_x_135) ;  /* 0xfffffffc00f08947 */ /* 0x002fea000383ffff */
[----:B------:R-:W-:Y:S05]  /*a380*/  BRA `(.L_x_284) ;  /* 0xffffffc800987947 */ /* 0x000fea000383ffff */
.L_x_146:
[----:B-1----:R-:W-:Y:S04]  /*a390*/  MOV R0, UR44 ;  /* 0x0000002c00007c02 */ /* 0x002fe80008000f00 */
[----:B------:R1:W2:Y:S03]  /*a3a0*/  SYNCS.PHASECHK.TRANS64.TRYWAIT P1, [R0+URZ+0x360], R4 ;  /* 0x00036004000075a7 */ /* 0x0002a600080211ff */
[----:B--2---:R-:W-:Y:S05]  /*a3b0*/  @!P1 NANOSLEEP.SYNCS 0x989680 ;  /* 0x009896800000995d */ /* 0x004fea0003900000 */
[----:B------:R-:W2:Y:S02]  /*a3c0*/  @!P1 SYNCS.PHASECHK.TRANS64 P1, [R0+URZ+0x360], R4 ;  /* 0x00036004000095a7 */ /* 0x000ea400080210ff */
[----:B--2---:R-:W-:Y:S05]  /*a3d0*/  @!P1 BRA `(.L_x_146) ;  /* 0xfffffffc00ec9947 */ /* 0x004fea000383ffff */
[----:B------:R-:W-:Y:S05]  /*a3e0*/  BRA `(.L_x_145) ;  /* 0xffffffd400e87947 */ /* 0x000fea000383ffff */
.L_x_148:
[----:B------:R1:W1:Y:S02]  /*a3f0*/  SYNCS.PHASECHK.TRANS64.TRYWAIT P1, [R22+URZ+0x3a0], R3 ;  /* 0x0003a003160075a7 */ /* 0x00026400080211ff */
[----:B-1----:R-:W-:Y:S05]  /*a400*/  @!P1 NANOSLEEP.SYNCS 0x989680 ;  /* 0x009896800000995d */ /* 0x002fea0003900000 */
[----:B------:R-:W1:Y:S02]  /*a410*/  @!P1 SYNCS.PHASECHK.TRANS64 P1, [R22+URZ+0x3a0], R3 ;  /* 0x0003a003160095a7 */ /* 0x000e6400080210ff */
[----:B-1----:R-:W-:Y:S05]  /*a420*/  @!P1 BRA `(.L_x_148) ;  /* 0xfffffffc00f09947 */ /* 0x002fea000383ffff */
[----:B------:R-:W-:Y:S05]  /*a430*/  BRA `(.L_x_147) ;  /* 0xffffffd800247947 */ /* 0x000fea000383ffff */
        .weak           $__internal_0_$__cuda_sm10x_tcgen05_guardrail_trap_col_being_dealloced_not_returned_by_alloc
        .type           $__internal_0_$__cuda_sm10x_tcgen05_guardrail_trap_col_being_dealloced_not_returned_by_alloc,@function
        .size           $__internal_0_$__cuda_sm10x_tcgen05_guardrail_trap_col_being_dealloced_not_returned_by_alloc,($__internal_1_$__cuda_sm10x_tcgen05_guardrail_trap_phase_invalid_during_alloc - $__internal_0_$__cuda_sm10x_tcgen05_guardrail_trap_col_being_dealloced_not_returned_by_alloc)
$__internal_0_$__cuda_sm10x_tcgen05_guardrail_trap_col_being_dealloced_not_returned_by_alloc:
[----:B------:R-:W-:Y:S05]  /*a440*/  BPT.TRAP 0x1 ;  /* 0x000000040000795c */ /* 0x000fea0000300000 */
[----:B------:R-:W-:-:S04]  /*a450*/  HFMA2 R3, -RZ, RZ, 0, 0 ;  /* 0x00000000ff037431 */ /* 0x000fc800000001ff */
[----:B------:R-:W-:Y:S05]  /*a460*/  RET.REL.NODEC R2 `(_ZN7cutlass13device_kernelINS_4gemm6kernel13GemmUniversalIN4cute5tupleIJiiiiEEENS1_10collective13CollectiveMmaINS1_35MainloopSm100TmaUmmaWarpSpecializedILi54ELi2ELi4ENS5_IJNS4_1CILi1EEENSA_ILi2EEESB_EEEEENS5_IJNSA_ILi64EEESF_NSA_ILi32EEEEEENS_12float_e5m2_tENS5_IJlSB_lEEESI_SJ_NS4_8TiledMMAINS4_8MMA_AtomIJNS4_10MMA_TraitsINS4_19SM100_MMA_F8F6F4_SSEJSI_SI_fSF_SF_NS4_17integral_constantINS4_4UMMA5MajorELSQ_0EEESR_NSO_INSP_7ScaleInELSS_0EEEST_EEEEEENS4_6LayoutINS5_IJSB_SB_SB_EEENS5_IJNSA_ILi0EEESY_SY_EEEEENS5_IJNS4_10UnderscoreES11_S11_EEEEENS4_23SM90_TMA_LOAD_MULTICASTENS4_14ComposedLayoutINS4_7SwizzleILi1ELi4ELi3EEENS4_18smem_ptr_flag_bitsILi8EEENSW_INS5_IJNSA_ILi8EEESG_EEENS5_IJSG_SB_EEEEEEEvNS4_8identityENS4_13SM90_TMA_LOADES1E_vS1F_EENS_8epilogue10collective18CollectiveEpilogueINS1I_23Sm100TmaWarpSpecializedILi1ELi1ELi32ELb0ELb0EEEJSH_NS5_IJNSW_ISF_SB_EES1N_EEESI_SJ_SI_SJ_NS1I_6fusion15FusionCallbacksIS1M_NS1P_17LinearCombinationISI_fSI_fLNS_15FloatRoundStyleE2EEESH_S1O_JEEENS4_5SM1004TMEM4LOAD26SM100_TMEM_LOAD_16dp32b32xES1G_NS15_INS16_ILi2ELi4ELi3EEES19_NSW_INS5_IJS1A_SF_EEENS5_IJSF_SB_EEEEEEENS4_39AutoVectorizingCopyWithAssumedAlignmentILi128EEENS4_14SM90_TMA_STOREES23_S25_S25_EEEvvEEEEvNT_6ParamsE) ;  /* 0xffffff5802e47950 */ /* 0x000fea0003c3ffff */
        .weak           $__internal_1_$__cuda_sm10x_tcgen05_guardrail_trap_phase_invalid_during_alloc
        .type           $__internal_1_$__cuda_sm10x_tcgen05_guardrail_trap_phase_invalid_during_alloc,@function
        .size           $__internal_1_$__cuda_sm10x_tcgen05_guardrail_trap_phase_invalid_during_alloc,($__internal_2_$__cuda_sm10x_tcgen05_guardrail_trap_unallocated_columns_being_dealloced - $__internal_1_$__cuda_sm10x_tcgen05_guardrail_trap_phase_invalid_during_alloc)
$__internal_1_$__cuda_sm10x_tcgen05_guardrail_trap_phase_invalid_during_alloc:
[----:B------:R-:W-:Y:S05]  /*a470*/  BPT.TRAP 0x1 ;  /* 0x000000040000795c */ /* 0x000fea0000300000 */
[----:B------:R-:W-:-:S04]  /*a480*/  MOV R5, 0x0 ;  /* 0x0000000000057802 */ /* 0x000fc80000000f00 */
[----:B------:R-:W-:Y:S05]  /*a490*/  RET.REL.NODEC R4 `(_ZN7cutlass13device_kernelINS_4gemm6kernel13GemmUniversalIN4cute5tupleIJiiiiEEENS1_10collective13CollectiveMmaINS1_35MainloopSm100TmaUmmaWarpSpecializedILi54ELi2ELi4ENS5_IJNS4_1CILi1EEENSA_ILi2EEESB_EEEEENS5_IJNSA_ILi64EEESF_NSA_ILi32EEEEEENS_12float_e5m2_tENS5_IJlSB_lEEESI_SJ_NS4_8TiledMMAINS4_8MMA_AtomIJNS4_10MMA_TraitsINS4_19SM100_MMA_F8F6F4_SSEJSI_SI_fSF_SF_NS4_17integral_constantINS4_4UMMA5MajorELSQ_0EEESR_NSO_INSP_7ScaleInELSS_0EEEST_EEEEEENS4_6LayoutINS5_IJSB_SB_SB_EEENS5_IJNSA_ILi0EEESY_SY_EEEEENS5_IJNS4_10UnderscoreES11_S11_EEEEENS4_23SM90_TMA_LOAD_MULTICASTENS4_14ComposedLayoutINS4_7SwizzleILi1ELi4ELi3EEENS4_18smem_ptr_flag_bitsILi8EEENSW_INS5_IJNSA_ILi8EEESG_EEENS5_IJSG_SB_EEEEEEEvNS4_8identityENS4_13SM90_TMA_LOADES1E_vS1F_EENS_8epilogue10collective18CollectiveEpilogueINS1I_23Sm100TmaWarpSpecializedILi1ELi1ELi32ELb0ELb0EEEJSH_NS5_IJNSW_ISF_SB_EES1N_EEESI_SJ_SI_SJ_NS1I_6fusion15FusionCallbacksIS1M_NS1P_17LinearCombinationISI_fSI_fLNS_15FloatRoundStyleE2EEESH_S1O_JEEENS4_5SM1004TMEM4LOAD26SM100_TMEM_LOAD_16dp32b32xES1G_NS15_INS16_ILi2ELi4ELi3EEES19_NSW_INS5_IJS1A_SF_EEENS5_IJSF_SB_EEEEEEENS4_39AutoVectorizingCopyWithAssumedAlignmentILi128EEENS4_14SM90_TMA_STOREES23_S25_S25_EEEvvEEEEvNT_6ParamsE) ;  /* 0xffffff5804d87950 */ /* 0x000fea0003c3ffff */
        .weak           $__internal_2_$__cuda_sm10x_tcgen05_guardrail_trap_unallocated_columns_being_dealloced
        .type           $__internal_2_$__cuda_sm10x_tcgen05_guardrail_trap_unallocated_columns_being_dealloced,@function
        .size           $__internal_2_$__cuda_sm10x_tcgen05_guardrail_trap_unallocated_columns_being_dealloced,(.L_x_286 - $__internal_2_$__cuda_sm10x_tcgen05_guardrail_trap_unallocated_columns_being_dealloced)
$__internal_2_$__cuda_sm10x_tcgen05_guardrail_trap_unallocated_columns_being_dealloced:
[----:B------:R-:W-:Y:S05]  /*a4a0*/  BPT.TRAP 0x1 ;  /* 0x000000040000795c */ /* 0x000fea0000300000 */
[----:B------:R-:W-:-:S04]  /*a4b0*/  HFMA2 R3, -RZ, RZ, 0, 0 ;  /* 0x00000000ff037431 */ /* 0x000fc800000001ff */
[----:B------:R-:W-:Y:S05]  /*a4c0*/  RET.REL.NODEC R2 `(_ZN7cutlass13device_kernelINS_4gemm6kernel13GemmUniversalIN4cute5tupleIJiiiiEEENS1_10collective13CollectiveMmaINS1_35MainloopSm100TmaUmmaWarpSpecializedILi54ELi2ELi4ENS5_IJNS4_1CILi1EEENSA_ILi2EEESB_EEEEENS5_IJNSA_ILi64EEESF_NSA_ILi32EEEEEENS_12float_e5m2_tENS5_IJlSB_lEEESI_SJ_NS4_8TiledMMAINS4_8MMA_AtomIJNS4_10MMA_TraitsINS4_19SM100_MMA_F8F6F4_SSEJSI_SI_fSF_SF_NS4_17integral_constantINS4_4UMMA5MajorELSQ_0EEESR_NSO_INSP_7ScaleInELSS_0EEEST_EEEEEENS4_6LayoutINS5_IJSB_SB_SB_EEENS5_IJNSA_ILi0EEESY_SY_EEEEENS5_IJNS4_10UnderscoreES11_S11_EEEEENS4_23SM90_TMA_LOAD_MULTICASTENS4_14ComposedLayoutINS4_7SwizzleILi1ELi4ELi3EEENS4_18smem_ptr_flag_bitsILi8EEENSW_INS5_IJNSA_ILi8EEESG_EEENS5_IJSG_SB_EEEEEEEvNS4_8identityENS4_13SM90_TMA_LOADES1E_vS1F_EENS_8epilogue10collective18CollectiveEpilogueINS1I_23Sm100TmaWarpSpecializedILi1ELi1ELi32ELb0ELb0EEEJSH_NS5_IJNSW_ISF_SB_EES1N_EEESI_SJ_SI_SJ_NS1I_6fusion15FusionCallbacksIS1M_NS1P_17LinearCombinationISI_fSI_fLNS_15FloatRoundStyleE2EEESH_S1O_JEEENS4_5SM1004TMEM4LOAD26SM100_TMEM_LOAD_16dp32b32xES1G_NS15_INS16_ILi2ELi4ELi3EEES19_NSW_INS5_IJS1A_SF_EEENS5_IJSF_SB_EEEEEEENS4_39AutoVectorizingCopyWithAssumedAlignmentILi128EEENS4_14SM90_TMA_STOREES23_S25_S25_EEEvvEEEEvNT_6ParamsE) ;  /* 0xffffff5802cc7950 */ /* 0x000fea0003c3ffff */
.L_x_285:
[----:B------:R-:W-:-:S00]  /*a4d0*/  BRA `(.L_x_285) ;  /* 0xfffffffc00fc7947 */ /* 0x000fc0000383ffff */
[----:B------:R-:W-:-:S00]  /*a4e0*/  NOP ;  /* 0x0000000000007918 */ /* 0x000fc00000000000 */
        /* <DEDUP_REMOVED lines=9> */
.L_x_286:


//--------------------- .nv.global.init           --------------------------
	.section	.nv.global.init,"aw",@progbits
.nv.global.init:
	.type		$str$27,@object
	.size		$str$27,($str$28 - $str$27)
$str$27:
        /*0000*/ 	.byte	0x28, 0x61, 0x64, 0x64, 0x72, 0x65, 0x73, 0x73, 0x20, 0x26, 0x20, 0x6d, 0x61, 0x73, 0x6b, 0x29
        /*0010*/ 	.byte	0x20, 0x3d, 0x3d, 0x20, 0x30, 0x00
	.type		$str$28,@object
	.size		$str$28,($str$26 - $str$28)
$str$28:
        /*0016*/ 	.byte	0x2f, 0x74, 0x6d, 0x70, 0x2f, 0x63, 0x75, 0x74, 0x6c, 0x61, 0x73, 0x73, 0x5f, 0x73, 0x77, 0x65
        /*0026*/ 	.byte	0x65, 0x70, 0x5f, 0x73, 0x72, 0x63, 0x2f, 0x69, 0x6e, 0x63, 0x6c, 0x75, 0x64, 0x65, 0x2f, 0x63
        /*0036*/ 	.byte	0x75, 0x74, 0x65, 0x2f, 0x70, 0x6f, 0x69, 0x6e, 0x74, 0x65, 0x72, 0x5f, 0x66, 0x6c, 0x61, 0x67
        /*0046*/ 	.byte	0x67, 0x65, 0x64, 0x2e, 0x68, 0x70, 0x70, 0x00
	.type		$str$26,@object
	.size		$str$26,($str$25 - $str$26)
$str$26:
        /*004e*/ 	.byte	0x2f, 0x74, 0x6d, 0x70, 0x2f, 0x63, 0x75, 0x74, 0x6c, 0x61, 0x73, 0x73, 0x5f, 0x73, 0x77, 0x65
        /*005e*/ 	.byte	0x65, 0x70, 0x5f, 0x73, 0x72, 0x63, 0x2f, 0x69, 0x6e, 0x63, 0x6c, 0x75, 0x64, 0x65, 0x2f, 0x63
        /*006e*/ 	.byte	0x75, 0x74, 0x65, 0x2f, 0x61, 0x74, 0x6f, 0x6d, 0x2f, 0x63, 0x6f, 0x70, 0x79, 0x5f, 0x74, 0x72
        /*007e*/ 	.byte	0x61, 0x69, 0x74, 0x73, 0x5f, 0x73, 0x6d, 0x31, 0x30, 0x30, 0x2e, 0x68, 0x70, 0x70, 0x00
	.type		$str$25,@object
	.size		$str$25,(__unnamed_1 - $str$25)
$str$25:
        /*008d*/ 	.byte	0x28, 0x28, 0x75, 0x69, 0x6e, 0x74, 0x33, 0x32, 0x5f, 0x74, 0x28, 0x74, 0x68, 0x72, 0x65, 0x61
        /*009d*/ 	.byte	0x64, 0x49, 0x64, 0x78, 0x2e, 0x78, 0x29, 0x20, 0x2f, 0x20, 0x33, 0x32, 0x29, 0x20, 0x25, 0x20
        /*00ad*/ 	.byte	0x34, 0x29, 0x20, 0x3d, 0x3d, 0x20, 0x28, 0x28, 0x28, 0x74, 0x6d, 0x65, 0x6d, 0x5f, 0x61, 0x64
        /*00bd*/ 	.byte	0x64, 0x72, 0x20, 0x3e, 0x3e, 0x20, 0x31, 0x36, 0x29, 0x20, 0x2f, 0x20, 0x33, 0x32, 0x29, 0x20
        /*00cd*/ 	.byte	0x25, 0x20, 0x34, 0x29, 0x00
	.type		__unnamed_1,@object
	.size		__unnamed_1,(__unnamed_2 - __unnamed_1)
__unnamed_1:
        /*00d2*/ 	.byte	0x61, 0x75, 0x74, 0x6f, 0x20, 0x63, 0x75, 0x74, 0x65, 0x3a, 0x3a, 0x61, 0x73, 0x5f, 0x70, 0x6f
        /* <DEDUP_REMOVED lines=24> */
        /*0262*/ 	.byte	0x3c, 0x34, 0x30, 0x39, 0x36, 0x3e, 0x3e, 0x3e, 0x3e, 0x5d, 0x00
	.type		__unnamed_2,@object
	.size		__unnamed_2,(.L_2 - __unnamed_2)
__unnamed_2:
        /* <DEDUP_REMOVED lines=40> */
        /*04ed*/ 	.byte	0x74, 0x65, 0x3a, 0x3a, 0x43, 0x3c, 0x30, 0x3e, 0x3e, 0x3e, 0x3e, 0x5d, 0x00
.L_2:


//--------------------- .nv.shared._ZN7cutlass13device_kernelINS_4gemm6kernel13GemmUniversalIN4cute5tupleIJiiiiEEENS1_10collective13CollectiveMmaINS1_35MainloopSm100TmaUmmaWarpSpecializedILi54ELi2ELi4ENS5_IJNS4_1CILi1EEENSA_ILi2EEESB_EEEEENS5_IJNSA_ILi64EEESF_NSA_ILi32EEEEEENS_12float_e5m2_tENS5_IJlSB_lEEESI_SJ_NS4_8TiledMMAINS4_8MMA_AtomIJNS4_10MMA_TraitsINS4_19SM100_MMA_F8F6F4_SSEJSI_SI_fSF_SF_NS4_17integral_constantINS4_4UMMA5MajorELSQ_0EEESR_NSO_INSP_7ScaleInELSS_0EEEST_EEEEEENS4_6LayoutINS5_IJSB_SB_SB_EEENS5_IJNSA_ILi0EEESY_SY_EEEEENS5_IJNS4_10UnderscoreES11_S11_EEEEENS4_23SM90_TMA_LOAD_MULTICASTENS4_14ComposedLayoutINS4_7SwizzleILi1ELi4ELi3EEENS4_18smem_ptr_flag_bitsILi8EEENSW_INS5_IJNSA_ILi8EEESG_EEENS5_IJSG_SB_EEEEEEEvNS4_8identityENS4_13SM90_TMA_LOADES1E_vS1F_EENS_8epilogue10collective18CollectiveEpilogueINS1I_23Sm100TmaWarpSpecializedILi1ELi1ELi32ELb0ELb0EEEJSH_NS5_IJNSW_ISF_SB_EES1N_EEESI_SJ_SI_SJ_NS1I_6fusion15FusionCallbacksIS1M_NS1P_17LinearCombinationISI_fSI_fLNS_15FloatRoundStyleE2EEESH_S1O_JEEENS4_5SM1004TMEM4LOAD26SM100_TMEM_LOAD_16dp32b32xES1G_NS15_INS16_ILi2ELi4ELi3EEES19_NSW_INS5_IJS1A_SF_EEENS5_IJSF_SB_EEEEEEENS4_39AutoVectorizingCopyWithAssumedAlignmentILi128EEENS4_14SM90_TMA_STOREES23_S25_S25_EEEvvEEEEvNT_6ParamsE --------------------------
	.section	.nv.shared._ZN7cutlass13device_kernelINS_4gemm6kernel13GemmUniversalIN4cute5tupleIJiiiiEEENS1_10collective13CollectiveMmaINS1_35MainloopSm100TmaUmmaWarpSpecializedILi54ELi2ELi4ENS5_IJNS4_1CILi1EEENSA_ILi2EEESB_EEEEENS5_IJNSA_ILi64EEESF_NSA_ILi32EEEEEENS_12float_e5m2_tENS5_IJlSB_lEEESI_SJ_NS4_8TiledMMAINS4_8MMA_AtomIJNS4_10MMA_TraitsINS4_19SM100_MMA_F8F6F4_SSEJSI_SI_fSF_SF_NS4_17integral_constantINS4_4UMMA5MajorELSQ_0EEESR_NSO_INSP_7ScaleInELSS_0EEEST_EEEEEENS4_6LayoutINS5_IJSB_SB_SB_EEENS5_IJNSA_ILi0EEESY_SY_EEEEENS5_IJNS4_10UnderscoreES11_S11_EEEEENS4_23SM90_TMA_LOAD_MULTICASTENS4_14ComposedLayoutINS4_7SwizzleILi1ELi4ELi3EEENS4_18smem_ptr_flag_bitsILi8EEENSW_INS5_IJNSA_ILi8EEESG_EEENS5_IJSG_SB_EEEEEEEvNS4_8identityENS4_13SM90_TMA_LOADES1E_vS1F_EENS_8epilogue10collective18CollectiveEpilogueINS1I_23Sm100TmaWarpSpecializedILi1ELi1ELi32ELb0ELb0EEEJSH_NS5_IJNSW_ISF_SB_EES1N_EEESI_SJ_SI_SJ_NS1I_6fusion15FusionCallbacksIS1M_NS1P_17LinearCombinationISI_fSI_fLNS_15FloatRoundStyleE2EEESH_S1O_JEEENS4_5SM1004TMEM4LOAD26SM100_TMEM_LOAD_16dp32b32xES1G_NS15_INS16_ILi2ELi4ELi3EEES19_NSW_INS5_IJS1A_SF_EEENS5_IJSF_SB_EEEEEEENS4_39AutoVectorizingCopyWithAssumedAlignmentILi128EEENS4_14SM90_TMA_STOREES23_S25_S25_EEEvvEEEEvNT_6ParamsE,"aw",@nobits
	.sectionflags	@""
	.align	16
	.zero		1024


//--------------------- .nv.shared.reserved.0     --------------------------
	.section	.nv.shared.reserved.0,"aw",@nobits
	.weak		__nv_reservedSMEM_offset_0_alias
	.size		__nv_reservedSMEM_offset_0_alias, 0, 64
	.other		__nv_reservedSMEM_offset_0_alias,@"STO_CUDA_RESERVED_SHARED STV_DEFAULT"
__nv_reservedSMEM_offset_0_alias:
	.zero		0
.nv.shared.reserved.0:
	.zero		64
	.weak		__nv_reservedSMEM_tcgen05_partition
	.type		__nv_reservedSMEM_tcgen05_partition,@object
	.size		__nv_reservedSMEM_tcgen05_partition,(.L_0 - __nv_reservedSMEM_tcgen05_partition)
__nv_reservedSMEM_tcgen05_partition:
	.zero		32
.L_0:


//--------------------- .nv.global                --------------------------
	.section	.nv.global,"aw",@nobits
.nv.global:
	.type		_ZN39_INTERNAL_a7b1fe3b_4_k_cu_7c010ac6_77054cute1_E,@object
	.size		_ZN39_INTERNAL_a7b1fe3b_4_k_cu_7c010ac6_77054cute1_E,(_ZN39_INTERNAL_a7b1fe3b_4_k_cu_7c010ac6_77054cuda3std3__45__cpo6cbeginE - _ZN39_INTERNAL_a7b1fe3b_4_k_cu_7c010ac6_77054cute1_E)
_ZN39_INTERNAL_a7b1fe3b_4_k_cu_7c010ac6_77054cute1_E:
	.zero		1
	.type		_ZN39_INTERNAL_a7b1fe3b_4_k_cu_7c010ac6_77054cuda3std3__45__cpo6cbeginE,@object
	.size		_ZN39_INTERNAL_a7b1fe3b_4_k_cu_7c010ac6_77054cuda3std3__45__cpo6cbeginE,(_ZN39_INTERNAL_a7b1fe3b_4_k_cu_7c010ac6_77054cuda3std3__48in_placeE - _ZN39_INTERNAL_a7b1fe3b_4_k_cu_7c010ac6_77054cuda3std3__45__cpo6cbeginE)
_ZN39_INTERNAL_a7b1fe3b_4_k_cu_7c010ac6_77054cuda3std3__45__cpo6cbeginE:
	.zero		1
	.type		_ZN39_INTERNAL_a7b1fe3b_4_k_cu_7c010ac6_77054cuda3std3__48in_placeE,@object
	.size		_ZN39_INTERNAL_a7b1fe3b_4_k_cu_7c010ac6_77054cuda3std3__48in_placeE,(_ZN39_INTERNAL_a7b1fe3b_4_k_cu_7c010ac6_77054cuda3std6ranges3__45__cpo9iter_moveE - _ZN39_INTERNAL_a7b1fe3b_4_k_cu_7c010ac6_77054cuda3std3__48in_placeE)
_ZN39_INTERNAL_a7b1fe3b_4_k_cu_7c010ac6_77054cuda3std3__48in_placeE:
	.zero		1
	.type		_ZN39_INTERNAL_a7b1fe3b_4_k_cu_7c010ac6_77054cuda3std6ranges3__45__cpo9iter_moveE,@object
	.size		_ZN39_INTERNAL_a7b1fe3b_4_k_cu_7c010ac6_77054cuda3std6ranges3__45__cpo9iter_moveE,(_ZN39_INTERNAL_a7b1fe3b_4_k_cu_7c010ac6_77054cuda3std3__45__cpo5beginE - _ZN39_INTERNAL_a7b1fe3b_4_k_cu_7c010ac6_77054cuda3std6ranges3__45__cpo9iter_moveE)
_ZN39_INTERNAL_a7b1fe3b_4_k_cu_7c010ac6_77054cuda3std6ranges3__45__cpo9iter_moveE:
	.zero		1
	.type		_ZN39_INTERNAL_a7b1fe3b_4_k_cu_7c010ac6_77054cuda3std3__45__cpo5beginE,@object
	.size		_ZN39_INTERNAL_a7b1fe3b_4_k_cu_7c010ac6_77054cuda3std3__45__cpo5beginE,(_ZN39_INTERNAL_a7b1fe3b_4_k_cu_7c010ac6_77054cuda3std3__441_GLOBAL__N__a7b1fe3b_4_k_cu_7c010ac6_77056ignoreE - _ZN39_INTERNAL_a7b1fe3b_4_k_cu_7c010ac6_77054cuda3std3__45__cpo5beginE)
_ZN39_INTERNAL_a7b1fe3b_4_k_cu_7c010ac6_77054cuda3std3__45__cpo5beginE:
	.zero		1
	.type		_ZN39_INTERNAL_a7b1fe3b_4_k_cu_7c010ac6_77054cuda3std3__441_GLOBAL__N__a7b1fe3b_4_k_cu_7c010ac6_77056ignoreE,@object
	.size		_ZN39_INTERNAL_a7b1fe3b_4_k_cu_7c010ac6_77054cuda3std3__441_GLOBAL__N__a7b1fe3b_4_k_cu_7c010ac6_77056ignoreE,(_ZN39_INTERNAL_a7b1fe3b_4_k_cu_7c010ac6_77054cute7productE - _ZN39_INTERNAL_a7b1fe3b_4_k_cu_7c010ac6_77054cuda3std3__441_GLOBAL__N__a7b1fe3b_4_k_cu_7c010ac6_77056ignoreE)
_ZN39_INTERNAL_a7b1fe3b_4_k_cu_7c010ac6_77054cuda3std3__441_GLOBAL__N__a7b1fe3b_4_k_cu_7c010ac6_77056ignoreE:
	.zero		1
	.type		_ZN39_INTERNAL_a7b1fe3b_4_k_cu_7c010ac6_77054cute7productE,@object
	.size		_ZN39_INTERNAL_a7b1fe3b_4_k_cu_7c010ac6_77054cute7productE,(_ZN39_INTERNAL_a7b1fe3b_4_k_cu_7c010ac6_77054cuda3std3__45__cpo3endE - _ZN39_INTERNAL_a7b1fe3b_4_k_cu_7c010ac6_77054cute7productE)
_ZN39_INTERNAL_a7b1fe3b_4_k_cu_7c010ac6_77054cute7productE:
	.zero		1
	.type		_ZN39_INTERNAL_a7b1fe3b_4_k_cu_7c010ac6_77054cuda3std3__45__cpo3endE,@object
	.size		_ZN39_INTERNAL_a7b1fe3b_4_k_cu_7c010ac6_77054cuda3std3__45__cpo3endE,(_ZN39_INTERNAL_a7b1fe3b_4_k_cu_7c010ac6_77054cuda3std3__419piecewise_constructE - _ZN39_INTERNAL_a7b1fe3b_4_k_cu_7c010ac6_77054cuda3std3__45__cpo3endE)
_ZN39_INTERNAL_a7b1fe3b_4_k_cu_7c010ac6_77054cuda3std3__45__cpo3endE:
	.zero		1
	.type		_ZN39_INTERNAL_a7b1fe3b_4_k_cu_7c010ac6_77054cuda3std3__419piecewise_constructE,@object
	.size		_ZN39_INTERNAL_a7b1fe3b_4_k_cu_7c010ac6_77054cuda3std3__419piecewise_constructE,(_ZN39_INTERNAL_a7b1fe3b_4_k_cu_7c010ac6_77054cuda3std3__45__cpo4cendE - _ZN39_INTERNAL_a7b1fe3b_4_k_cu_7c010ac6_77054cuda3std3__419piecewise_constructE)
_ZN39_INTERNAL_a7b1fe3b_4_k_cu_7c010ac6_77054cuda3std3__419piecewise_constructE:
	.zero		1
	.type		_ZN39_INTERNAL_a7b1fe3b_4_k_cu_7c010ac6_77054cuda3std3__45__cpo4cendE,@object
	.size		_ZN39_INTERNAL_a7b1fe3b_4_k_cu_7c010ac6_77054cuda3std3__45__cpo4cendE,(_ZN39_INTERNAL_a7b1fe3b_4_k_cu_7c010ac6_77054cuda3std6ranges3__45__cpo4swapE - _ZN39_INTERNAL_a7b1fe3b_4_k_cu_7c010ac6_77054cuda3std3__45__cpo4cendE)
_ZN39_INTERNAL_a7b1fe3b_4_k_cu_7c010ac6_77054cuda3std3__45__cpo4cendE:
	.zero		1
	.type		_ZN39_INTERNAL_a7b1fe3b_4_k_cu_7c010ac6_77054cuda3std6ranges3__45__cpo4swapE,@object
	.size		_ZN39_INTERNAL_a7b1fe3b_4_k_cu_7c010ac6_77054cuda3std6ranges3__45__cpo4swapE,(.L_10 - _ZN39_INTERNAL_a7b1fe3b_4_k_cu_7c010ac6_77054cuda3std6ranges3__45__cpo4swapE)
_ZN39_INTERNAL_a7b1fe3b_4_k_cu_7c010ac6_77054cuda3std6ranges3__45__cpo4swapE:
	.zero		1
.L_10:


//--------------------- .nv.constant0._ZN7cutlass13device_kernelINS_4gemm6kernel13GemmUniversalIN4cute5tupleIJiiiiEEENS1_10collective13CollectiveMmaINS1_35MainloopSm100TmaUmmaWarpSpecializedILi54ELi2ELi4ENS5_IJNS4_1CILi1EEENSA_ILi2EEESB_EEEEENS5_IJNSA_ILi64EEESF_NSA_ILi32EEEEEENS_12float_e5m2_tENS5_IJlSB_lEEESI_SJ_NS4_8TiledMMAINS4_8MMA_AtomIJNS4_10MMA_TraitsINS4_19SM100_MMA_F8F6F4_SSEJSI_SI_fSF_SF_NS4_17integral_constantINS4_4UMMA5MajorELSQ_0EEESR_NSO_INSP_7ScaleInELSS_0EEEST_EEEEEENS4_6LayoutINS5_IJSB_SB_SB_EEENS5_IJNSA_ILi0EEESY_SY_EEEEENS5_IJNS4_10UnderscoreES11_S11_EEEEENS4_23SM90_TMA_LOAD_MULTICASTENS4_14ComposedLayoutINS4_7SwizzleILi1ELi4ELi3EEENS4_18smem_ptr_flag_bitsILi8EEENSW_INS5_IJNSA_ILi8EEESG_EEENS5_IJSG_SB_EEEEEEEvNS4_8identityENS4_13SM90_TMA_LOADES1E_vS1F_EENS_8epilogue10collective18CollectiveEpilogueINS1I_23Sm100TmaWarpSpecializedILi1ELi1ELi32ELb0ELb0EEEJSH_NS5_IJNSW_ISF_SB_EES1N_EEESI_SJ_SI_SJ_NS1I_6fusion15FusionCallbacksIS1M_NS1P_17LinearCombinationISI_fSI_fLNS_15FloatRoundStyleE2EEESH_S1O_JEEENS4_5SM1004TMEM4LOAD26SM100_TMEM_LOAD_16dp32b32xES1G_NS15_INS16_ILi2ELi4ELi3EEES19_NSW_INS5_IJS1A_SF_EEENS5_IJSF_SB_EEEEEEENS4_39AutoVectorizingCopyWithAssumedAlignmentILi128EEENS4_14SM90_TMA_STOREES23_S25_S25_EEEvvEEEEvNT_6ParamsE --------------------------
	.section	.nv.constant0._ZN7cutlass13device_kernelINS_4gemm6kernel13GemmUniversalIN4cute5tupleIJiiiiEEENS1_10collective13CollectiveMmaINS1_35MainloopSm100TmaUmmaWarpSpecializedILi54ELi2ELi4ENS5_IJNS4_1CILi1EEENSA_ILi2EEESB_EEEEENS5_IJNSA_ILi64EEESF_NSA_ILi32EEEEEENS_12float_e5m2_tENS5_IJlSB_lEEESI_SJ_NS4_8TiledMMAINS4_8MMA_AtomIJNS4_10MMA_TraitsINS4_19SM100_MMA_F8F6F4_SSEJSI_SI_fSF_SF_NS4_17integral_constantINS4_4UMMA5MajorELSQ_0EEESR_NSO_INSP_7ScaleInELSS_0EEEST_EEEEEENS4_6LayoutINS5_IJSB_SB_SB_EEENS5_IJNSA_ILi0EEESY_SY_EEEEENS5_IJNS4_10UnderscoreES11_S11_EEEEENS4_23SM90_TMA_LOAD_MULTICASTENS4_14ComposedLayoutINS4_7SwizzleILi1ELi4ELi3EEENS4_18smem_ptr_flag_bitsILi8EEENSW_INS5_IJNSA_ILi8EEESG_EEENS5_IJSG_SB_EEEEEEEvNS4_8identityENS4_13SM90_TMA_LOADES1E_vS1F_EENS_8epilogue10collective18CollectiveEpilogueINS1I_23Sm100TmaWarpSpecializedILi1ELi1ELi32ELb0ELb0EEEJSH_NS5_IJNSW_ISF_SB_EES1N_EEESI_SJ_SI_SJ_NS1I_6fusion15FusionCallbacksIS1M_NS1P_17LinearCombinationISI_fSI_fLNS_15FloatRoundStyleE2EEESH_S1O_JEEENS4_5SM1004TMEM4LOAD26SM100_TMEM_LOAD_16dp32b32xES1G_NS15_INS16_ILi2ELi4ELi3EEES19_NSW_INS5_IJS1A_SF_EEENS5_IJSF_SB_EEEEEEENS4_39AutoVectorizingCopyWithAssumedAlignmentILi128EEENS4_14SM90_TMA_STOREES23_S25_S25_EEEvvEEEEvNT_6ParamsE,"a",@progbits
	.sectionflags	@""
	.align	4
.nv.constant0._ZN7cutlass13device_kernelINS_4gemm6kernel13GemmUniversalIN4cute5tupleIJiiiiEEENS1_10collective13CollectiveMmaINS1_35MainloopSm100TmaUmmaWarpSpecializedILi54ELi2ELi4ENS5_IJNS4_1CILi1EEENSA_ILi2EEESB_EEEEENS5_IJNSA_ILi64EEESF_NSA_ILi32EEEEEENS_12float_e5m2_tENS5_IJlSB_lEEESI_SJ_NS4_8TiledMMAINS4_8MMA_AtomIJNS4_10MMA_TraitsINS4_19SM100_MMA_F8F6F4_SSEJSI_SI_fSF_SF_NS4_17integral_constantINS4_4UMMA5MajorELSQ_0EEESR_NSO_INSP_7ScaleInELSS_0EEEST_EEEEEENS4_6LayoutINS5_IJSB_SB_SB_EEENS5_IJNSA_ILi0EEESY_SY_EEEEENS5_IJNS4_10UnderscoreES11_S11_EEEEENS4_23SM90_TMA_LOAD_MULTICASTENS4_14ComposedLayoutINS4_7SwizzleILi1ELi4ELi3EEENS4_18smem_ptr_flag_bitsILi8EEENSW_INS5_IJNSA_ILi8EEESG_EEENS5_IJSG_SB_EEEEEEEvNS4_8identityENS4_13SM90_TMA_LOADES1E_vS1F_EENS_8epilogue10collective18CollectiveEpilogueINS1I_23Sm100TmaWarpSpecializedILi1ELi1ELi32ELb0ELb0EEEJSH_NS5_IJNSW_ISF_SB_EES1N_EEESI_SJ_SI_SJ_NS1I_6fusion15FusionCallbacksIS1M_NS1P_17LinearCombinationISI_fSI_fLNS_15FloatRoundStyleE2EEESH_S1O_JEEENS4_5SM1004TMEM4LOAD26SM100_TMEM_LOAD_16dp32b32xES1G_NS15_INS16_ILi2ELi4ELi3EEES19_NSW_INS5_IJS1A_SF_EEENS5_IJSF_SB_EEEEEEENS4_39AutoVectorizingCopyWithAssumedAlignmentILi128EEENS4_14SM90_TMA_STOREES23_S25_S25_EEEvvEEEEvNT_6ParamsE:
	.zero		2944


//--------------------- SYMBOLS --------------------------

	.type		.nv.reservedSmem.offset0,@object
	.size		.nv.reservedSmem.offset0,0x4
	.type		.nv.reservedSmem.cap,@object
	.size		.nv.reservedSmem.cap,0x4
	.type		__assertfail,@function
